//
// Generated by NVIDIA NVVM Compiler
//
// Compiler Build ID: CL-36424714
// Cuda compilation tools, release 13.0, V13.0.88
// Based on NVVM 20.0.0
//

.version 9.0
.target sm_100
.address_size 64

	// .globl	_Z11BitonicSortPiii

.visible .entry _Z11BitonicSortPiii(
	.param .u64 .ptr .align 1 _Z11BitonicSortPiii_param_0,
	.param .u32 _Z11BitonicSortPiii_param_1,
	.param .u32 _Z11BitonicSortPiii_param_2
)
{
	.reg .pred 	%p<28>;
	.reg .b32 	%r<94>;
	.reg .b64 	%rd<43>;

	ld.param.u64 	%rd22, [_Z11BitonicSortPiii_param_0];
	ld.param.u32 	%r52, [_Z11BitonicSortPiii_param_1];
	ld.param.u32 	%r51, [_Z11BitonicSortPiii_param_2];
	cvta.to.global.u64 	%rd1, %rd22;
	mov.u32 	%r53, %ctaid.x;
	mov.u32 	%r54, %ntid.x;
	mov.u32 	%r55, %tid.x;
	mad.lo.s32 	%r1, %r53, %r54, %r55;
	add.s32 	%r2, %r51, -1;
	mov.b32 	%r56, 1;
	shl.b32 	%r57, %r56, %r2;
	div.s32 	%r58, %r1, %r57;
	shr.u32 	%r59, %r58, 31;
	add.s32 	%r60, %r58, %r59;
	and.b32  	%r61, %r60, -2;
	sub.s32 	%r3, %r58, %r61;
	setp.ge.s32 	%p1, %r1, %r52;
	setp.lt.s32 	%p2, %r51, 1;
	or.pred  	%p3, %p1, %p2;
	@%p3 bra 	$L__BB0_38;
	and.b32  	%r4, %r51, 3;
	setp.lt.u32 	%p4, %r2, 3;
	mov.b32 	%r91, 1;
	@%p4 bra 	$L__BB0_29;
	and.b32  	%r64, %r51, 2147483644;
	neg.s32 	%r89, %r64;
	add.s32 	%r88, %r51, -2;
	mov.b32 	%r90, 0;
$L__BB0_3:
	add.s32 	%r65, %r88, 1;
	mov.b32 	%r66, 1;
	shl.b32 	%r10, %r66, %r65;
	rem.s32 	%r67, %r1, %r10;
	sub.s32 	%r68, %r1, %r67;
	shl.b32 	%r69, %r68, 1;
	add.s32 	%r11, %r69, %r67;
	setp.eq.s32 	%p5, %r3, 1;
	@%p5 bra 	$L__BB0_7;
	setp.ne.s32 	%p6, %r3, 0;
	@%p6 bra 	$L__BB0_9;
	mul.wide.s32 	%rd25, %r11, 4;
	add.s64 	%rd2, %rd1, %rd25;
	ld.global.u32 	%r12, [%rd2];
	mul.wide.s32 	%rd26, %r10, 4;
	add.s64 	%rd3, %rd2, %rd26;
	ld.global.u32 	%r13, [%rd3];
	setp.le.s32 	%p8, %r12, %r13;
	@%p8 bra 	$L__BB0_9;
	st.global.u32 	[%rd2], %r13;
	st.global.u32 	[%rd3], %r12;
	bra.uni 	$L__BB0_9;
$L__BB0_7:
	mul.wide.s32 	%rd23, %r11, 4;
	add.s64 	%rd4, %rd1, %rd23;
	ld.global.u32 	%r14, [%rd4];
	mul.wide.s32 	%rd24, %r10, 4;
	add.s64 	%rd5, %rd4, %rd24;
	ld.global.u32 	%r15, [%rd5];
	setp.ge.s32 	%p7, %r14, %r15;
	@%p7 bra 	$L__BB0_9;
	st.global.u32 	[%rd4], %r15;
	st.global.u32 	[%rd5], %r14;
$L__BB0_9:
	bar.sync 	0;
	mov.b32 	%r70, 1;
	shl.b32 	%r16, %r70, %r88;
	rem.s32 	%r71, %r1, %r16;
	sub.s32 	%r72, %r1, %r71;
	shl.b32 	%r73, %r72, 1;
	add.s32 	%r17, %r73, %r71;
	setp.eq.s32 	%p9, %r3, 0;
	@%p9 bra 	$L__BB0_13;
	setp.ne.s32 	%p10, %r3, 1;
	@%p10 bra 	$L__BB0_15;
	mul.wide.s32 	%rd27, %r17, 4;
	add.s64 	%rd6, %rd1, %rd27;
	ld.global.u32 	%r18, [%rd6];
	mul.wide.s32 	%rd28, %r16, 4;
	add.s64 	%rd7, %rd6, %rd28;
	ld.global.u32 	%r19, [%rd7];
	setp.ge.s32 	%p11, %r18, %r19;
	@%p11 bra 	$L__BB0_15;
	st.global.u32 	[%rd6], %r19;
	st.global.u32 	[%rd7], %r18;
	bra.uni 	$L__BB0_15;
$L__BB0_13:
	mul.wide.s32 	%rd29, %r17, 4;
	add.s64 	%rd8, %rd1, %rd29;
	ld.global.u32 	%r20, [%rd8];
	mul.wide.s32 	%rd30, %r16, 4;
	add.s64 	%rd9, %rd8, %rd30;
	ld.global.u32 	%r21, [%rd9];
	setp.le.s32 	%p12, %r20, %r21;
	@%p12 bra 	$L__BB0_15;
	st.global.u32 	[%rd8], %r21;
	st.global.u32 	[%rd9], %r20;
$L__BB0_15:
	bar.sync 	0;
	add.s32 	%r74, %r88, -1;
	mov.b32 	%r75, 1;
	shl.b32 	%r22, %r75, %r74;
	rem.s32 	%r76, %r1, %r22;
	sub.s32 	%r77, %r1, %r76;
	shl.b32 	%r78, %r77, 1;
	add.s32 	%r23, %r78, %r76;
	setp.eq.s32 	%p13, %r3, 0;
	@%p13 bra 	$L__BB0_19;
	setp.ne.s32 	%p14, %r3, 1;
	@%p14 bra 	$L__BB0_21;
	mul.wide.s32 	%rd31, %r23, 4;
	add.s64 	%rd10, %rd1, %rd31;
	ld.global.u32 	%r24, [%rd10];
	mul.wide.s32 	%rd32, %r22, 4;
	add.s64 	%rd11, %rd10, %rd32;
	ld.global.u32 	%r25, [%rd11];
	setp.ge.s32 	%p15, %r24, %r25;
	@%p15 bra 	$L__BB0_21;
	st.global.u32 	[%rd10], %r25;
	st.global.u32 	[%rd11], %r24;
	bra.uni 	$L__BB0_21;
$L__BB0_19:
	mul.wide.s32 	%rd33, %r23, 4;
	add.s64 	%rd12, %rd1, %rd33;
	ld.global.u32 	%r26, [%rd12];
	mul.wide.s32 	%rd34, %r22, 4;
	add.s64 	%rd13, %rd12, %rd34;
	ld.global.u32 	%r27, [%rd13];
	setp.le.s32 	%p16, %r26, %r27;
	@%p16 bra 	$L__BB0_21;
	st.global.u32 	[%rd12], %r27;
	st.global.u32 	[%rd13], %r26;
$L__BB0_21:
	bar.sync 	0;
	add.s32 	%r79, %r88, -2;
	mov.b32 	%r80, 1;
	shl.b32 	%r28, %r80, %r79;
	rem.s32 	%r81, %r1, %r28;
	sub.s32 	%r82, %r1, %r81;
	shl.b32 	%r83, %r82, 1;
	add.s32 	%r29, %r83, %r81;
	setp.eq.s32 	%p17, %r3, 0;
	@%p17 bra 	$L__BB0_25;
	setp.ne.s32 	%p18, %r3, 1;
	@%p18 bra 	$L__BB0_27;
	mul.wide.s32 	%rd35, %r29, 4;
	add.s64 	%rd14, %rd1, %rd35;
	ld.global.u32 	%r30, [%rd14];
	mul.wide.s32 	%rd36, %r28, 4;
	add.s64 	%rd15, %rd14, %rd36;
	ld.global.u32 	%r31, [%rd15];
	setp.ge.s32 	%p19, %r30, %r31;
	@%p19 bra 	$L__BB0_27;
	st.global.u32 	[%rd14], %r31;
	st.global.u32 	[%rd15], %r30;
	bra.uni 	$L__BB0_27;
$L__BB0_25:
	mul.wide.s32 	%rd37, %r29, 4;
	add.s64 	%rd16, %rd1, %rd37;
	ld.global.u32 	%r32, [%rd16];
	mul.wide.s32 	%rd38, %r28, 4;
	add.s64 	%rd17, %rd16, %rd38;
	ld.global.u32 	%r33, [%rd17];
	setp.le.s32 	%p20, %r32, %r33;
	@%p20 bra 	$L__BB0_27;
	st.global.u32 	[%rd16], %r33;
	st.global.u32 	[%rd17], %r32;
$L__BB0_27:
	bar.sync 	0;
	add.s32 	%r90, %r90, 4;
	add.s32 	%r89, %r89, 4;
	add.s32 	%r88, %r88, -4;
	setp.ne.s32 	%p21, %r89, 0;
	@%p21 bra 	$L__BB0_3;
	add.s32 	%r91, %r90, 1;
$L__BB0_29:
	setp.eq.s32 	%p22, %r4, 0;
	@%p22 bra 	$L__BB0_38;
	sub.s32 	%r93, %r51, %r91;
	neg.s32 	%r92, %r4;
$L__BB0_31:
	.pragma "nounroll";
	mov.b32 	%r84, 1;
	shl.b32 	%r43, %r84, %r93;
	rem.s32 	%r85, %r1, %r43;
	sub.s32 	%r86, %r1, %r85;
	shl.b32 	%r87, %r86, 1;
	add.s32 	%r44, %r87, %r85;
	setp.eq.s32 	%p23, %r3, 0;
	@%p23 bra 	$L__BB0_35;
	setp.ne.s32 	%p24, %r3, 1;
	@%p24 bra 	$L__BB0_37;
	mul.wide.s32 	%rd39, %r44, 4;
	add.s64 	%rd18, %rd1, %rd39;
	ld.global.u32 	%r45, [%rd18];
	mul.wide.s32 	%rd40, %r43, 4;
	add.s64 	%rd19, %rd18, %rd40;
	ld.global.u32 	%r46, [%rd19];
	setp.ge.s32 	%p25, %r45, %r46;
	@%p25 bra 	$L__BB0_37;
	st.global.u32 	[%rd18], %r46;
	st.global.u32 	[%rd19], %r45;
	bra.uni 	$L__BB0_37;
$L__BB0_35:
	mul.wide.s32 	%rd41, %r44, 4;
	add.s64 	%rd20, %rd1, %rd41;
	ld.global.u32 	%r47, [%rd20];
	mul.wide.s32 	%rd42, %r43, 4;
	add.s64 	%rd21, %rd20, %rd42;
	ld.global.u32 	%r48, [%rd21];
	setp.le.s32 	%p26, %r47, %r48;
	@%p26 bra 	$L__BB0_37;
	st.global.u32 	[%rd20], %r48;
	st.global.u32 	[%rd21], %r47;
$L__BB0_37:
	bar.sync 	0;
	add.s32 	%r93, %r93, -1;
	add.s32 	%r92, %r92, 1;
	setp.ne.s32 	%p27, %r92, 0;
	@%p27 bra 	$L__BB0_31;
$L__BB0_38:
	ret;

}
	// .globl	_Z16BitonicSortLargePiiii
.visible .entry _Z16BitonicSortLargePiiii(
	.param .u64 .ptr .align 1 _Z16BitonicSortLargePiiii_param_0,
	.param .u32 _Z16BitonicSortLargePiiii_param_1,
	.param .u32 _Z16BitonicSortLargePiiii_param_2,
	.param .u32 _Z16BitonicSortLargePiiii_param_3
)
{
	.reg .pred 	%p<5>;
	.reg .b32 	%r<25>;
	.reg .b64 	%rd<11>;

	ld.param.u64 	%rd6, [_Z16BitonicSortLargePiiii_param_0];
	ld.param.u32 	%r8, [_Z16BitonicSortLargePiiii_param_2];
	ld.param.u32 	%r9, [_Z16BitonicSortLargePiiii_param_3];
	cvta.to.global.u64 	%rd1, %rd6;
	mov.u32 	%r10, %ctaid.x;
	mov.u32 	%r11, %ntid.x;
	mov.u32 	%r12, %tid.x;
	mad.lo.s32 	%r13, %r10, %r11, %r12;
	sub.s32 	%r14, %r8, %r9;
	mov.b32 	%r15, 1;
	shl.b32 	%r1, %r15, %r14;
	add.s32 	%r16, %r8, -1;
	shl.b32 	%r17, %r15, %r16;
	div.s32 	%r18, %r13, %r17;
	shr.u32 	%r19, %r18, 31;
	add.s32 	%r20, %r18, %r19;
	and.b32  	%r21, %r20, -2;
	sub.s32 	%r7, %r18, %r21;
	rem.s32 	%r22, %r13, %r1;
	sub.s32 	%r23, %r13, %r22;
	shl.b32 	%r24, %r23, 1;
	add.s32 	%r2, %r24, %r22;
	setp.eq.s32 	%p1, %r7, 1;
	@%p1 bra 	$L__BB1_4;
	setp.ne.s32 	%p2, %r7, 0;
	@%p2 bra 	$L__BB1_6;
	mul.wide.s32 	%rd9, %r2, 4;
	add.s64 	%rd2, %rd1, %rd9;
	ld.global.u32 	%r3, [%rd2];
	mul.wide.s32 	%rd10, %r1, 4;
	add.s64 	%rd3, %rd2, %rd10;
	ld.global.u32 	%r4, [%rd3];
	setp.le.s32 	%p4, %r3, %r4;
	@%p4 bra 	$L__BB1_6;
	st.global.u32 	[%rd2], %r4;
	st.global.u32 	[%rd3], %r3;
	bra.uni 	$L__BB1_6;
$L__BB1_4:
	mul.wide.s32 	%rd7, %r2, 4;
	add.s64 	%rd4, %rd1, %rd7;
	ld.global.u32 	%r5, [%rd4];
	mul.wide.s32 	%rd8, %r1, 4;
	add.s64 	%rd5, %rd4, %rd8;
	ld.global.u32 	%r6, [%rd5];
	setp.ge.s32 	%p3, %r5, %r6;
	@%p3 bra 	$L__BB1_6;
	st.global.u32 	[%rd4], %r6;
	st.global.u32 	[%rd5], %r5;
$L__BB1_6:
	ret;

}


// ===== COMPILED SASS (sm_100) =====

	.target	sm_100

	.elftype	@"ET_EXEC"


//--------------------- .note.nv.tkinfo           --------------------------
	.section	.note.nv.tkinfo,"",@"SHT_NOTE"
	.sectionflags	@"SHF_NOTE_NV_TKINFO"
	.tkinfo
        /*0018*/ 	.word	0x00000002
        /*0030*/ 	.string	""
        /*0030*/ 	.string	"ptxas"
        /*0030*/ 	.string	"Cuda compilation tools, release 13.0, V13.0.88"
        /*0030*/ 	.string	"Build cuda_13.0.r13.0/compiler.36424714_0"
        /*0030*/ 	.string	"-arch sm_100 -m 64 "



//--------------------- .note.nv.cuinfo           --------------------------
	.section	.note.nv.cuinfo,"",@"SHT_NOTE"
	.sectionflags	@"SHF_NOTE_NV_CUINFO"
        /*0018*/ 	.short	0x0002
        /*001a*/ 	.short	0x0064
        /*001c*/ 	.short	0x0082
	.zero		2


//--------------------- .nv.info                  --------------------------
	.section	.nv.info,"",@"SHT_CUDA_INFO"
	.align	4


	//----- nvinfo : EIATTR_REGCOUNT
	.align		4
        /*0000*/ 	.byte	0x04, 0x2f
        /*0002*/ 	.short	(.L_1 - .L_0)
	.align		4
.L_0:
        /*0004*/ 	.word	index@(_Z11BitonicSortPiii)
        /*0008*/ 	.word	0x00000015


	//----- nvinfo : EIATTR_FRAME_SIZE
	.align		4
.L_1:
        /*000c*/ 	.byte	0x04, 0x11
        /*000e*/ 	.short	(.L_3 - .L_2)
	.align		4
.L_2:
        /*0010*/ 	.word	index@(_Z11BitonicSortPiii)
        /*0014*/ 	.word	0x00000000


	//----- nvinfo : EIATTR_REGCOUNT
	.align		4
.L_3:
        /*0018*/ 	.byte	0x04, 0x2f
        /*001a*/ 	.short	(.L_5 - .L_4)
	.align		4
.L_4:
        /*001c*/ 	.word	index@(_Z16BitonicSortLargePiiii)
        /*0020*/ 	.word	0x00000011


	//----- nvinfo : EIATTR_FRAME_SIZE
	.align		4
.L_5:
        /*0024*/ 	.byte	0x04, 0x11
        /*0026*/ 	.short	(.L_7 - .L_6)
	.align		4
.L_6:
        /*0028*/ 	.word	index@(_Z16BitonicSortLargePiiii)
        /*002c*/ 	.word	0x00000000


	//----- nvinfo : EIATTR_MIN_STACK_SIZE
	.align		4
.L_7:
        /*0030*/ 	.byte	0x04, 0x12
        /*0032*/ 	.short	(.L_9 - .L_8)
	.align		4
.L_8:
        /*0034*/ 	.word	index@(_Z16BitonicSortLargePiiii)
        /*0038*/ 	.word	0x00000000


	//----- nvinfo : EIATTR_MIN_STACK_SIZE
	.align		4
.L_9:
        /*003c*/ 	.byte	0x04, 0x12
        /*003e*/ 	.short	(.L_11 - .L_10)
	.align		4
.L_10:
        /*0040*/ 	.word	index@(_Z11BitonicSortPiii)
        /*0044*/ 	.word	0x00000000
.L_11:


//--------------------- .nv.compat                --------------------------
	.section	.nv.compat,"",@"SHT_CUDA_COMPAT_INFO"
	.align	4
        /*0000*/ 	.byte	0x02, 0x09, 0x00, 0x00, 0x02, 0x02, 0x01, 0x00, 0x02, 0x05, 0x05, 0x00, 0x03, 0x07, 0x01, 0x01
        /*0010*/ 	.byte	0x02, 0x03, 0x00, 0x00, 0x02, 0x06, 0x01, 0x00, 0x04, 0x0b, 0x08, 0x00, 0x09, 0x00, 0x00, 0x00
        /*0020*/ 	.byte	0x00, 0x00, 0x00, 0x00


//--------------------- .nv.info._Z16BitonicSortLargePiiii --------------------------
	.section	.nv.info._Z16BitonicSortLargePiiii,"",@"SHT_CUDA_INFO"
	.sectionflags	@""
	.align	4


	//----- nvinfo : EIATTR_CUDA_API_VERSION
	.align		4
        /*0000*/ 	.byte	0x04, 0x37
        /*0002*/ 	.short	(.L_13 - .L_12)
.L_12:
        /*0004*/ 	.word	0x00000082


	//----- nvinfo : EIATTR_KPARAM_INFO
	.align		4
.L_13:
        /*0008*/ 	.byte	0x04, 0x17
        /*000a*/ 	.short	(.L_15 - .L_14)
.L_14:
        /*000c*/ 	.word	0x00000000
        /*0010*/ 	.short	0x0003
        /*0012*/ 	.short	0x0010
        /*0014*/ 	.byte	0x00, 0xf0, 0x11, 0x00


	//----- nvinfo : EIATTR_KPARAM_INFO
	.align		4
.L_15:
        /*0018*/ 	.byte	0x04, 0x17
        /*001a*/ 	.short	(.L_17 - .L_16)
.L_16:
        /*001c*/ 	.word	0x00000000
        /*0020*/ 	.short	0x0002
        /*0022*/ 	.short	0x000c
        /*0024*/ 	.byte	0x00, 0xf0, 0x11, 0x00


	//----- nvinfo : EIATTR_KPARAM_INFO
	.align		4
.L_17:
        /*0028*/ 	.byte	0x04, 0x17
        /*002a*/ 	.short	(.L_19 - .L_18)
.L_18:
        /*002c*/ 	.word	0x00000000
        /*0030*/ 	.short	0x0001
        /*0032*/ 	.short	0x0008
        /*0034*/ 	.byte	0x00, 0xf0, 0x11, 0x00


	//----- nvinfo : EIATTR_KPARAM_INFO
	.align		4
.L_19:
        /*0038*/ 	.byte	0x04, 0x17
        /*003a*/ 	.short	(.L_21 - .L_20)
.L_20:
        /*003c*/ 	.word	0x00000000
        /*0040*/ 	.short	0x0000
        /*0042*/ 	.short	0x0000
        /*0044*/ 	.byte	0x00, 0xf5, 0x21, 0x00


	//----- nvinfo : EIATTR_SPARSE_MMA_MASK
	.align		4
.L_21:
        /*0048*/ 	.byte	0x03, 0x50
        /*004a*/ 	.short	0x0000


	//----- nvinfo : EIATTR_MAXREG_COUNT
	.align		4
        /*004c*/ 	.byte	0x03, 0x1b
        /*004e*/ 	.short	0x00ff


	//----- nvinfo : EIATTR_MERCURY_ISA_VERSION
	.align		4
        /*0050*/ 	.byte	0x03, 0x5f
        /*0052*/ 	.short	0x0101


	//----- nvinfo : EIATTR_VRC_CTA_INIT_COUNT
	.align		4
        /*0054*/ 	.byte	0x02, 0x4a
	.zero		1
	.zero		1


	//----- nvinfo : EIATTR_EXIT_INSTR_OFFSETS
	.align		4
        /*0058*/ 	.byte	0x04, 0x1c
        /*005a*/ 	.short	(.L_23 - .L_22)


	//   ....[0]....
.L_22:
        /*005c*/ 	.word	0x00000430


	//   ....[1]....
        /*0060*/ 	.word	0x000004a0


	//   ....[2]....
        /*0064*/ 	.word	0x000004d0


	//   ....[3]....
        /*0068*/ 	.word	0x00000540


	//   ....[4]....
        /*006c*/ 	.word	0x00000570


	//----- nvinfo : EIATTR_CRS_STACK_SIZE
	.align		4
.L_23:
        /*0070*/ 	.byte	0x04, 0x1e
        /*0072*/ 	.short	(.L_25 - .L_24)
.L_24:
        /*0074*/ 	.word	0x00000000


	//----- nvinfo : EIATTR_CBANK_PARAM_SIZE
	.align		4
.L_25:
        /*0078*/ 	.byte	0x03, 0x19
        /*007a*/ 	.short	0x0014


	//----- nvinfo : EIATTR_PARAM_CBANK
	.align		4
        /*007c*/ 	.byte	0x04, 0x0a
        /*007e*/ 	.short	(.L_27 - .L_26)
	.align		4
.L_26:
        /*0080*/ 	.word	index@(.nv.constant0._Z16BitonicSortLargePiiii)
        /*0084*/ 	.short	0x0380
        /*0086*/ 	.short	0x0014


	//----- nvinfo : EIATTR_SW_WAR
	.align		4
.L_27:
        /*0088*/ 	.byte	0x04, 0x36
        /*008a*/ 	.short	(.L_29 - .L_28)
.L_28:
        /*008c*/ 	.word	0x00000008
.L_29:


//--------------------- .nv.info._Z11BitonicSortPiii --------------------------
	.section	.nv.info._Z11BitonicSortPiii,"",@"SHT_CUDA_INFO"
	.sectionflags	@""
	.align	4


	//----- nvinfo : EIATTR_CUDA_API_VERSION
	.align		4
        /*0000*/ 	.byte	0x04, 0x37
        /*0002*/ 	.short	(.L_31 - .L_30)
.L_30:
        /*0004*/ 	.word	0x00000082


	//----- nvinfo : EIATTR_KPARAM_INFO
	.align		4
.L_31:
        /*0008*/ 	.byte	0x04, 0x17
        /*000a*/ 	.short	(.L_33 - .L_32)
.L_32:
        /*000c*/ 	.word	0x00000000
        /*0010*/ 	.short	0x0002
        /*0012*/ 	.short	0x000c
        /*0014*/ 	.byte	0x00, 0xf0, 0x11, 0x00


	//----- nvinfo : EIATTR_KPARAM_INFO
	.align		4
.L_33:
        /*0018*/ 	.byte	0x04, 0x17
        /*001a*/ 	.short	(.L_35 - .L_34)
.L_34:
        /*001c*/ 	.word	0x00000000
        /*0020*/ 	.short	0x0001
        /*0022*/ 	.short	0x0008
        /*0024*/ 	.byte	0x00, 0xf0, 0x11, 0x00


	//----- nvinfo : EIATTR_KPARAM_INFO
	.align		4
.L_35:
        /*0028*/ 	.byte	0x04, 0x17
        /*002a*/ 	.short	(.L_37 - .L_36)
.L_36:
        /*002c*/ 	.word	0x00000000
        /*0030*/ 	.short	0x0000
        /*0032*/ 	.short	0x0000
        /*0034*/ 	.byte	0x00, 0xf5, 0x21, 0x00


	//----- nvinfo : EIATTR_SPARSE_MMA_MASK
	.align		4
.L_37:
        /*0038*/ 	.byte	0x03, 0x50
        /*003a*/ 	.short	0x0000


	//----- nvinfo : EIATTR_MAXREG_COUNT
	.align		4
        /*003c*/ 	.byte	0x03, 0x1b
        /*003e*/ 	.short	0x00ff


	//----- nvinfo : EIATTR_NUM_BARRIERS
	.align		4
        /*0040*/ 	.byte	0x02, 0x4c
        /*0042*/ 	.byte	0x01
	.zero		1


	//----- nvinfo : EIATTR_MERCURY_ISA_VERSION
	.align		4
        /*0044*/ 	.byte	0x03, 0x5f
        /*0046*/ 	.short	0x0101


	//----- nvinfo : EIATTR_VRC_CTA_INIT_COUNT
	.align		4
        /*0048*/ 	.byte	0x02, 0x4a
	.zero		1
	.zero		1


	//----- nvinfo : EIATTR_EXIT_INSTR_OFFSETS
	.align		4
        /*004c*/ 	.byte	0x04, 0x1c
        /*004e*/ 	.short	(.L_39 - .L_38)


	//   ....[0]....
.L_38:
        /*0050*/ 	.word	0x00000240


	//   ....[1]....
        /*0054*/ 	.word	0x00000f70


	//   ....[2]....
        /*0058*/ 	.word	0x00001320


	//----- nvinfo : EIATTR_CRS_STACK_SIZE
	.align		4
.L_39:
        /*005c*/ 	.byte	0x04, 0x1e
        /*005e*/ 	.short	(.L_41 - .L_40)
.L_40:
        /*0060*/ 	.word	0x00000000


	//----- nvinfo : EIATTR_CBANK_PARAM_SIZE
	.align		4
.L_41:
        /*0064*/ 	.byte	0x03, 0x19
        /*0066*/ 	.short	0x0010


	//----- nvinfo : EIATTR_PARAM_CBANK
	.align		4
        /*0068*/ 	.byte	0x04, 0x0a
        /*006a*/ 	.short	(.L_43 - .L_42)
	.align		4
.L_42:
        /*006c*/ 	.word	index@(.nv.constant0._Z11BitonicSortPiii)
        /*0070*/ 	.short	0x0380
        /*0072*/ 	.short	0x0010


	//----- nvinfo : EIATTR_SW_WAR
	.align		4
.L_43:
        /*0074*/ 	.byte	0x04, 0x36
        /*0076*/ 	.short	(.L_45 - .L_44)
.L_44:
        /*0078*/ 	.word	0x00000008
.L_45:


//--------------------- .nv.callgraph             --------------------------
	.section	.nv.callgraph,"",@"SHT_CUDA_CALLGRAPH"
	.align	4
	.sectionentsize	8
	.align		4
        /*0000*/ 	.word	0x00000000
	.align		4
        /*0004*/ 	.word	0xffffffff
	.align		4
        /*0008*/ 	.word	0x00000000
	.align		4
        /*000c*/ 	.word	0xfffffffe
	.align		4
        /*0010*/ 	.word	0x00000000
	.align		4
        /*0014*/ 	.word	0xfffffffd
	.align		4
        /*0018*/ 	.word	0x00000000
	.align		4
        /*001c*/ 	.word	0xfffffffc


//--------------------- .text._Z16BitonicSortLargePiiii --------------------------
	.section	.text._Z16BitonicSortLargePiiii,"ax",@progbits
	.align	128
        .global         _Z16BitonicSortLargePiiii
        .type           _Z16BitonicSortLargePiiii,@function
        .size           _Z16BitonicSortLargePiiii,(.L_x_21 - _Z16BitonicSortLargePiiii)
        .other          _Z16BitonicSortLargePiiii,@"STO_CUDA_ENTRY STV_DEFAULT"
_Z16BitonicSortLargePiiii:
.text._Z16BitonicSortLargePiiii:
[----:B------:R-:W-:Y:S01]  /*0000*/  LDC R1, c[0x0][0x37c] ;  /* 0x0000df00ff017b82 */ /* 0x000fe20000000800 */
[----:B------:R-:W0:Y:S01]  /*0010*/  LDCU UR4, c[0x0][0x38c] ;  /* 0x00007180ff0477ac */ /* 0x000e220008000800 */
[----:B------:R-:W-:Y:S01]  /*0020*/  IMAD.MOV.U32 R0, RZ, RZ, 0x1 ;  /* 0x00000001ff007424 */ /* 0x000fe200078e00ff */
[----:B------:R-:W1:Y:S05]  /*0030*/  S2R R12, SR_TID.X ;  /* 0x00000000000c7919 */ /* 0x000e6a0000002100 */
[----:B------:R-:W1:Y:S01]  /*0040*/  LDC R11, c[0x0][0x360] ;  /* 0x0000d800ff0b7b82 */ /* 0x000e620000000800 */
[----:B------:R-:W2:Y:S01]  /*0050*/  LDCU UR5, c[0x0][0x390] ;  /* 0x00007200ff0577ac */ /* 0x000ea20008000800 */
[----:B0-----:R-:W-:-:S02]  /*0060*/  UIADD3 UR6, UPT, UPT, UR4, -0x1, URZ ;  /* 0xffffffff04067890 */ /* 0x001fc4000fffe0ff */
[----:B--2---:R-:W-:-:S04]  /*0070*/  UIADD3 UR4, UPT, UPT, UR4, -UR5, URZ ;  /* 0x8000000504047290 */ /* 0x004fc8000fffe0ff */
[----:B------:R-:W-:-:S04]  /*0080*/  SHF.L.U32 R4, R0, UR6, RZ ;  /* 0x0000000600047c19 */ /* 0x000fc800080006ff */
[----:B------:R-:W-:Y:S02]  /*0090*/  IABS R5, R4 ;  /* 0x0000000400057213 */ /* 0x000fe40000000000 */
[----:B------:R-:W-:Y:S02]  /*00a0*/  SHF.L.U32 R0, R0, UR4, RZ ;  /* 0x0000000400007c19 */ /* 0x000fe400080006ff */
[----:B------:R-:W0:Y:S01]  /*00b0*/  I2F.RP R7, R5 ;  /* 0x0000000500077306 */ /* 0x000e220000209400 */
[----:B------:R-:W1:Y:S01]  /*00c0*/  S2UR UR4, SR_CTAID.X ;  /* 0x00000000000479c3 */ /* 0x000e620000002500 */
[----:B------:R-:W-:-:S06]  /*00d0*/  IABS R6, R0 ;  /* 0x0000000000067213 */ /* 0x000fcc0000000000 */
[----:B------:R-:W2:Y:S08]  /*00e0*/  I2F.RP R10, R6 ;  /* 0x00000006000a7306 */ /* 0x000eb00000209400 */
[----:B0-----:R-:W0:Y:S08]  /*00f0*/  MUFU.RCP R7, R7 ;  /* 0x0000000700077308 */ /* 0x001e300000001000 */
[----:B--2---:R-:W2:Y:S01]  /*0100*/  MUFU.RCP R10, R10 ;  /* 0x0000000a000a7308 */ /* 0x004ea20000001000 */
[----:B0-----:R-:W-:-:S02]  /*0110*/  VIADD R8, R7, 0xffffffe ;  /* 0x0ffffffe07087836 */ /* 0x001fc40000000000 */
[----:B-1----:R-:W-:Y:S01]  /*0120*/  IMAD R7, R11, UR4, R12 ;  /* 0x000000040b077c24 */ /* 0x002fe2000f8e020c */
[----:B------:R-:W-:-:S04]  /*0130*/  IABS R12, R4 ;  /* 0x00000004000c7213 */ /* 0x000fc80000000000 */
[----:B------:R0:W1:Y:S01]  /*0140*/  F2I.FTZ.U32.TRUNC.NTZ R9, R8 ;  /* 0x0000000800097305 */ /* 0x000062000021f000 */
[----:B------:R-:W3:Y:S01]  /*0150*/  LDCU.64 UR4, c[0x0][0x358] ;  /* 0x00006b00ff0477ac */ /* 0x000ee20008000a00 */
[----:B--2---:R-:W-:Y:S01]  /*0160*/  VIADD R2, R10, 0xffffffe ;  /* 0x0ffffffe0a027836 */ /* 0x004fe20000000000 */
[----:B------:R-:W-:-:S05]  /*0170*/  IABS R10, R7 ;  /* 0x00000007000a7213 */ /* 0x000fca0000000000 */
[----:B------:R2:W4:Y:S01]  /*0180*/  F2I.FTZ.U32.TRUNC.NTZ R3, R2 ;  /* 0x0000000200037305 */ /* 0x000522000021f000 */
[----:B0-----:R-:W-:Y:S01]  /*0190*/  IMAD.MOV.U32 R8, RZ, RZ, RZ ;  /* 0x000000ffff087224 */ /* 0x001fe200078e00ff */
[----:B-1----:R-:W-:Y:S02]  /*01a0*/  IADD3 R14, PT, PT, RZ, -R9, RZ ;  /* 0x80000009ff0e7210 */ /* 0x002fe40007ffe0ff */
[----:B--2---:R-:W-:-:S03]  /*01b0*/  IABS R2, R0 ;  /* 0x0000000000027213 */ /* 0x004fc60000000000 */
[----:B------:R-:W-:-:S04]  /*01c0*/  IMAD R11, R14, R5, RZ ;  /* 0x000000050e0b7224 */ /* 0x000fc800078e02ff */
[----:B------:R-:W-:Y:S01]  /*01d0*/  IMAD.HI.U32 R9, R9, R11, R8 ;  /* 0x0000000b09097227 */ /* 0x000fe200078e0008 */
[----:B------:R-:W-:-:S03]  /*01e0*/  IADD3 R8, PT, PT, RZ, -R12, RZ ;  /* 0x8000000cff087210 */ /* 0x000fc60007ffe0ff */
[----:B----4-:R-:W-:Y:S02]  /*01f0*/  IMAD.MOV R11, RZ, RZ, -R3 ;  /* 0x000000ffff0b7224 */ /* 0x010fe400078e0a03 */
[----:B------:R-:W-:-:S04]  /*0200*/  IMAD.HI.U32 R9, R9, R10, RZ ;  /* 0x0000000a09097227 */ /* 0x000fc800078e00ff */
[----:B------:R-:W-:Y:S02]  /*0210*/  IMAD R8, R9, R8, R10 ;  /* 0x0000000809087224 */ /* 0x000fe400078e020a */
[----:B------:R-:W-:Y:S02]  /*0220*/  IMAD.MOV R12, RZ, RZ, -R2 ;  /* 0x000000ffff0c7224 */ /* 0x000fe400078e0a02 */
[----:B------:R-:W-:Y:S01]  /*0230*/  IMAD R11, R11, R6, RZ ;  /* 0x000000060b0b7224 */ /* 0x000fe200078e02ff */
[----:B------:R-:W-:Y:S01]  /*0240*/  ISETP.GT.U32.AND P2, PT, R5, R8, PT ;  /* 0x000000080500720c */ /* 0x000fe20003f44070 */
[----:B------:R-:W-:-:S04]  /*0250*/  IMAD.MOV.U32 R2, RZ, RZ, RZ ;  /* 0x000000ffff027224 */ /* 0x000fc800078e00ff */
[----:B------:R-:W-:Y:S01]  /*0260*/  IMAD.HI.U32 R2, R3, R11, R2 ;  /* 0x0000000b03027227 */ /* 0x000fe200078e0002 */
[----:B------:R-:W-:-:S05]  /*0270*/  MOV R3, R12 ;  /* 0x0000000c00037202 */ /* 0x000fca0000000f00 */
[----:B------:R-:W-:-:S04]  /*0280*/  IMAD.HI.U32 R2, R2, R10, RZ ;  /* 0x0000000a02027227 */ /* 0x000fc800078e00ff */
[----:B------:R-:W-:Y:S01]  /*0290*/  IMAD R3, R2, R3, R10 ;  /* 0x0000000302037224 */ /* 0x000fe200078e020a */
[----:B------:R-:W-:Y:S01]  /*02a0*/  LOP3.LUT R2, R7, R4, RZ, 0x3c, !PT ;  /* 0x0000000407027212 */ /* 0x000fe200078e3cff */
[----:B------:R-:W-:Y:S02]  /*02b0*/  @!P2 IMAD.IADD R8, R8, 0x1, -R5 ;  /* 0x000000010808a824 */ /* 0x000fe400078e0a05 */
[----:B------:R-:W-:Y:S01]  /*02c0*/  @!P2 VIADD R9, R9, 0x1 ;  /* 0x000000010909a836 */ /* 0x000fe20000000000 */
[----:B------:R-:W-:Y:S02]  /*02d0*/  ISETP.GT.U32.AND P3, PT, R6, R3, PT ;  /* 0x000000030600720c */ /* 0x000fe40003f64070 */
[----:B------:R-:W-:Y:S02]  /*02e0*/  ISETP.GE.U32.AND P1, PT, R8, R5, PT ;  /* 0x000000050800720c */ /* 0x000fe40003f26070 */
[----:B------:R-:W-:Y:S02]  /*02f0*/  ISETP.GE.AND P0, PT, R2, RZ, PT ;  /* 0x000000ff0200720c */ /* 0x000fe40003f06270 */
[----:B------:R-:W-:-:S07]  /*0300*/  ISETP.NE.AND P2, PT, R4, RZ, PT ;  /* 0x000000ff0400720c */ /* 0x000fce0003f45270 */
[----:B------:R-:W-:Y:S02]  /*0310*/  @!P3 IADD3 R3, PT, PT, R3, -R6, RZ ;  /* 0x800000060303b210 */ /* 0x000fe40007ffe0ff */
[----:B------:R-:W-:Y:S01]  /*0320*/  @P1 VIADD R9, R9, 0x1 ;  /* 0x0000000109091836 */ /* 0x000fe20000000000 */
[----:B------:R-:W-:Y:S02]  /*0330*/  ISETP.GE.AND P3, PT, R7, RZ, PT ;  /* 0x000000ff0700720c */ /* 0x000fe40003f66270 */
[----:B------:R-:W-:Y:S01]  /*0340*/  ISETP.GT.U32.AND P1, PT, R6, R3, PT ;  /* 0x000000030600720c */ /* 0x000fe20003f24070 */
[----:B------:R-:W-:Y:S01]  /*0350*/  @!P0 IMAD.MOV R9, RZ, RZ, -R9 ;  /* 0x000000ffff098224 */ /* 0x000fe200078e0a09 */
[----:B------:R-:W-:Y:S02]  /*0360*/  @!P2 LOP3.LUT R9, RZ, R4, RZ, 0x33, !PT ;  /* 0x00000004ff09a212 */ /* 0x000fe400078e33ff */
[----:B------:R-:W-:Y:S02]  /*0370*/  ISETP.NE.AND P0, PT, R0, RZ, PT ;  /* 0x000000ff0000720c */ /* 0x000fe40003f05270 */
[----:B------:R-:W-:-:S04]  /*0380*/  LEA.HI R2, R9, R9, RZ, 0x1 ;  /* 0x0000000909027211 */ /* 0x000fc800078f08ff */
[----:B------:R-:W-:-:S03]  /*0390*/  LOP3.LUT R2, R2, 0xfffffffe, RZ, 0xc0, !PT ;  /* 0xfffffffe02027812 */ /* 0x000fc600078ec0ff */
[----:B------:R-:W-:Y:S02]  /*03a0*/  @!P1 IADD3 R3, PT, PT, R3, -R6, RZ ;  /* 0x8000000603039210 */ /* 0x000fe40007ffe0ff */
[----:B------:R-:W-:-:S03]  /*03b0*/  IMAD.IADD R9, R9, 0x1, -R2 ;  /* 0x0000000109097824 */ /* 0x000fc600078e0a02 */
[----:B------:R-:W-:Y:S01]  /*03c0*/  @!P3 IMAD.MOV R3, RZ, RZ, -R3 ;  /* 0x000000ffff03b224 */ /* 0x000fe200078e0a03 */
[----:B------:R-:W-:Y:S02]  /*03d0*/  @!P0 LOP3.LUT R3, RZ, R0, RZ, 0x33, !PT ;  /* 0x00000000ff038212 */ /* 0x000fe400078e33ff */
[----:B------:R-:W-:Y:S02]  /*03e0*/  ISETP.NE.AND P0, PT, R9, 0x1, PT ;  /* 0x000000010900780c */ /* 0x000fe40003f05270 */
[----:B------:R-:W-:-:S05]  /*03f0*/  IADD3 R2, PT, PT, R7, -R3, RZ ;  /* 0x8000000307027210 */ /* 0x000fca0007ffe0ff */
[----:B------:R-:W-:-:S06]  /*0400*/  IMAD R5, R2, 0x2, R3 ;  /* 0x0000000202057824 */ /* 0x000fcc00078e0203 */
[----:B---3--:R-:W-:Y:S05]  /*0410*/  @!P0 BRA `(.L_x_0) ;  /* 0x0000000000308947 */ /* 0x008fea0003800000 */
[----:B------:R-:W-:-:S13]  /*0420*/  ISETP.NE.AND P0, PT, R9, RZ, PT ;  /* 0x000000ff0900720c */ /* 0x000fda0003f05270 */
[----:B------:R-:W-:Y:S05]  /*0430*/  @P0 EXIT ;  /* 0x000000000000094d */ /* 0x000fea0003800000 */
[----:B------:R-:W0:Y:S02]  /*0440*/  LDC.64 R2, c[0x0][0x380] ;  /* 0x0000e000ff027b82 */ /* 0x000e240000000a00 */
[----:B0-----:R-:W-:-:S05]  /*0450*/  IMAD.WIDE R2, R5, 0x4, R2 ;  /* 0x0000000405027825 */ /* 0x001fca00078e0202 */
[----:B------:R-:W2:Y:S01]  /*0460*/  LDG.E R7, desc[UR4][R2.64] ;  /* 0x0000000402077981 */ /* 0x000ea2000c1e1900 */
[----:B------:R-:W-:-:S05]  /*0470*/  IMAD.WIDE R4, R0, 0x4, R2 ;  /* 0x0000000400047825 */ /* 0x000fca00078e0202 */
[----:B------:R-:W2:Y:S02]  /*0480*/  LDG.E R0, desc[UR4][R4.64] ;  /* 0x0000000404007981 */ /* 0x000ea4000c1e1900 */
[----:B--2---:R-:W-:-:S13]  /*0490*/  ISETP.GT.AND P0, PT, R7, R0, PT ;  /* 0x000000000700720c */ /* 0x004fda0003f04270 */
[----:B------:R-:W-:Y:S05]  /*04a0*/  @!P0 EXIT ;  /* 0x000000000000894d */ /* 0x000fea0003800000 */
[----:B------:R-:W-:Y:S04]  /*04b0*/  STG.E desc[UR4][R2.64], R0 ;  /* 0x0000000002007986 */ /* 0x000fe8000c101904 */
[----:B------:R-:W-:Y:S01]  /*04c0*/  STG.E desc[UR4][R4.64], R7 ;  /* 0x0000000704007986 */ /* 0x000fe2000c101904 */
[----:B------:R-:W-:Y:S05]  /*04d0*/  EXIT ;  /* 0x000000000000794d */ /* 0x000fea0003800000 */
.L_x_0:
[----:B------:R-:W0:Y:S02]  /*04e0*/  LDC.64 R2, c[0x0][0x380] ;  /* 0x0000e000ff027b82 */ /* 0x000e240000000a00 */
[----:B0-----:R-:W-:-:S05]  /*04f0*/  IMAD.WIDE R4, R5, 0x4, R2 ;  /* 0x0000000405047825 */ /* 0x001fca00078e0202 */
[----:B------:R-:W2:Y:S01]  /*0500*/  LDG.E R7, desc[UR4][R4.64] ;  /* 0x0000000404077981 */ /* 0x000ea2000c1e1900 */
[----:B------:R-:W-:-:S05]  /*0510*/  IMAD.WIDE R2, R0, 0x4, R4 ;  /* 0x0000000400027825 */ /* 0x000fca00078e0204 */
[----:B------:R-:W2:Y:S02]  /*0520*/  LDG.E R0, desc[UR4][R2.64] ;  /* 0x0000000402007981 */ /* 0x000ea4000c1e1900 */
[----:B--2---:R-:W-:-:S13]  /*0530*/  ISETP.GE.AND P0, PT, R7, R0, PT ;  /* 0x000000000700720c */ /* 0x004fda0003f06270 */
[----:B------:R-:W-:Y:S05]  /*0540*/  @P0 EXIT ;  /* 0x000000000000094d */ /* 0x000fea0003800000 */
[----:B------:R-:W-:Y:S04]  /*0550*/  STG.E desc[UR4][R4.64], R0 ;  /* 0x0000000004007986 */ /* 0x000fe8000c101904 */
[----:B------:R-:W-:Y:S01]  /*0560*/  STG.E desc[UR4][R2.64], R7 ;  /* 0x0000000702007986 */ /* 0x000fe2000c101904 */
[----:B------:R-:W-:Y:S05]  /*0570*/  EXIT ;  /* 0x000000000000794d */ /* 0x000fea0003800000 */
.L_x_1:
[----:B------:R-:W-:-:S00]  /*0580*/  BRA `(.L_x_1) ;  /* 0xfffffffc00fc7947 */ /* 0x000fc0000383ffff */
[----:B------:R-:W-:-:S00]  /*0590*/  NOP ;  /* 0x0000000000007918 */ /* 0x000fc00000000000 */
        /* <DEDUP_REMOVED lines=14> */
.L_x_21:


//--------------------- .text._Z11BitonicSortPiii --------------------------
	.section	.text._Z11BitonicSortPiii,"ax",@progbits
	.align	128
        .global         _Z11BitonicSortPiii
        .type           _Z11BitonicSortPiii,@function
        .size           _Z11BitonicSortPiii,(.L_x_22 - _Z11BitonicSortPiii)
        .other          _Z11BitonicSortPiii,@"STO_CUDA_ENTRY STV_DEFAULT"
_Z11BitonicSortPiii:
.text._Z11BitonicSortPiii:
[----:B------:R-:W-:Y:S08]  /*0000*/  LDC R1, c[0x0][0x37c] ;  /* 0x0000df00ff017b82 */ /* 0x000ff00000000800 */
[----:B------:R-:W0:Y:S01]  /*0010*/  LDC R7, c[0x0][0x38c] ;  /* 0x0000e300ff077b82 */ /* 0x000e220000000800 */
[----:B------:R-:W-:Y:S01]  /*0020*/  IMAD.MOV.U32 R5, RZ, RZ, 0x1 ;  /* 0x00000001ff057424 */ /* 0x000fe200078e00ff */
[----:B------:R-:W1:Y:S06]  /*0030*/  S2R R9, SR_TID.X ;  /* 0x0000000000097919 */ /* 0x000e6c0000002100 */
[----:B------:R-:W1:Y:S08]  /*0040*/  S2UR UR4, SR_CTAID.X ;  /* 0x00000000000479c3 */ /* 0x000e700000002500 */
[----:B------:R-:W1:Y:S01]  /*0050*/  LDC R4, c[0x0][0x360] ;  /* 0x0000d800ff047b82 */ /* 0x000e620000000800 */
[----:B0-----:R-:W-:-:S05]  /*0060*/  VIADD R0, R7, 0xffffffff ;  /* 0xffffffff07007836 */ /* 0x001fca0000000000 */
[----:B------:R-:W-:-:S04]  /*0070*/  SHF.L.U32 R5, R5, R0, RZ ;  /* 0x0000000005057219 */ /* 0x000fc800000006ff */
[----:B------:R-:W-:Y:S02]  /*0080*/  IABS R11, R5 ;  /* 0x00000005000b7213 */ /* 0x000fe40000000000 */
[----:B------:R-:W-:Y:S02]  /*0090*/  ISETP.NE.AND P3, PT, R5, RZ, PT ;  /* 0x000000ff0500720c */ /* 0x000fe40003f65270 */
[----:B------:R-:W0:Y:S01]  /*00a0*/  I2F.RP R6, R11 ;  /* 0x0000000b00067306 */ /* 0x000e220000209400 */
[----:B-1----:R-:W-:Y:S01]  /*00b0*/  IMAD R4, R4, UR4, R9 ;  /* 0x0000000404047c24 */ /* 0x002fe2000f8e0209 */
[----:B------:R-:W1:Y:S04]  /*00c0*/  LDCU UR4, c[0x0][0x388] ;  /* 0x00007100ff0477ac */ /* 0x000e680008000800 */
[----:B------:R-:W-:-:S02]  /*00d0*/  IABS R9, R4 ;  /* 0x0000000400097213 */ /* 0x000fc40000000000 */
[----:B0-----:R-:W0:Y:S02]  /*00e0*/  MUFU.RCP R6, R6 ;  /* 0x0000000600067308 */ /* 0x001e240000001000 */
[----:B0-----:R-:W-:-:S06]  /*00f0*/  VIADD R2, R6, 0xffffffe ;  /* 0x0ffffffe06027836 */ /* 0x001fcc0000000000 */
[----:B------:R0:W2:Y:S02]  /*0100*/  F2I.FTZ.U32.TRUNC.NTZ R3, R2 ;  /* 0x0000000200037305 */ /* 0x0000a4000021f000 */
[----:B0-----:R-:W-:Y:S01]  /*0110*/  IMAD.MOV.U32 R2, RZ, RZ, RZ ;  /* 0x000000ffff027224 */ /* 0x001fe200078e00ff */
[----:B--2---:R-:W-:-:S05]  /*0120*/  IADD3 R8, PT, PT, RZ, -R3, RZ ;  /* 0x80000003ff087210 */ /* 0x004fca0007ffe0ff */
[----:B------:R-:W-:Y:S01]  /*0130*/  IMAD R13, R8, R11, RZ ;  /* 0x0000000b080d7224 */ /* 0x000fe200078e02ff */
[----:B------:R-:W-:-:S03]  /*0140*/  IABS R8, R5 ;  /* 0x0000000500087213 */ /* 0x000fc60000000000 */
[----:B------:R-:W-:-:S04]  /*0150*/  IMAD.HI.U32 R6, R3, R13, R2 ;  /* 0x0000000d03067227 */ /* 0x000fc800078e0002 */
[----:B------:R-:W-:Y:S02]  /*0160*/  IMAD.MOV R2, RZ, RZ, -R8 ;  /* 0x000000ffff027224 */ /* 0x000fe400078e0a08 */
[----:B------:R-:W-:-:S04]  /*0170*/  IMAD.HI.U32 R6, R6, R9, RZ ;  /* 0x0000000906067227 */ /* 0x000fc800078e00ff */
[----:B------:R-:W-:-:S05]  /*0180*/  IMAD R2, R6, R2, R9 ;  /* 0x0000000206027224 */ /* 0x000fca00078e0209 */
[----:B------:R-:W-:-:S13]  /*0190*/  ISETP.GT.U32.AND P0, PT, R11, R2, PT ;  /* 0x000000020b00720c */ /* 0x000fda0003f04070 */
[----:B------:R-:W-:Y:S01]  /*01a0*/  @!P0 IMAD.IADD R2, R2, 0x1, -R11 ;  /* 0x0000000102028824 */ /* 0x000fe200078e0a0b */
[----:B------:R-:W-:Y:S02]  /*01b0*/  @!P0 IADD3 R6, PT, PT, R6, 0x1, RZ ;  /* 0x0000000106068810 */ /* 0x000fe40007ffe0ff */
[----:B------:R-:W-:Y:S02]  /*01c0*/  ISETP.GE.AND P0, PT, R7, 0x1, PT ;  /* 0x000000010700780c */ /* 0x000fe40003f06270 */
[----:B------:R-:W-:Y:S02]  /*01d0*/  ISETP.GE.U32.AND P2, PT, R2, R11, PT ;  /* 0x0000000b0200720c */ /* 0x000fe40003f46070 */
[C---:B------:R-:W-:Y:S02]  /*01e0*/  LOP3.LUT R2, R4.reuse, R5, RZ, 0x3c, !PT ;  /* 0x0000000504027212 */ /* 0x040fe400078e3cff */
[----:B-1----:R-:W-:Y:S02]  /*01f0*/  ISETP.GE.OR P0, PT, R4, UR4, !P0 ;  /* 0x0000000404007c0c */ /* 0x002fe4000c706670 */
[----:B------:R-:W-:-:S07]  /*0200*/  ISETP.GE.AND P1, PT, R2, RZ, PT ;  /* 0x000000ff0200720c */ /* 0x000fce0003f26270 */
[----:B------:R-:W-:-:S06]  /*0210*/  @P2 VIADD R6, R6, 0x1 ;  /* 0x0000000106062836 */ /* 0x000fcc0000000000 */
[----:B------:R-:W-:Y:S01]  /*0220*/  @!P1 IMAD.MOV R6, RZ, RZ, -R6 ;  /* 0x000000ffff069224 */ /* 0x000fe200078e0a06 */
[----:B------:R-:W-:Y:S01]  /*0230*/  @!P3 LOP3.LUT R6, RZ, R5, RZ, 0x33, !PT ;  /* 0x00000005ff06b212 */ /* 0x000fe200078e33ff */
[----:B------:R-:W-:Y:S06]  /*0240*/  @P0 EXIT ;  /* 0x000000000000094d */ /* 0x000fec0003800000 */
[----:B------:R-:W-:Y:S01]  /*0250*/  ISETP.GE.U32.AND P0, PT, R0, 0x3, PT ;  /* 0x000000030000780c */ /* 0x000fe20003f06070 */
[----:B------:R-:W0:Y:S01]  /*0260*/  LDCU.64 UR6, c[0x0][0x358] ;  /* 0x00006b00ff0677ac */ /* 0x000e220008000a00 */
[----:B------:R-:W-:Y:S02]  /*0270*/  LEA.HI R2, R6, R6, RZ, 0x1 ;  /* 0x0000000606027211 */ /* 0x000fe400078f08ff */
[----:B------:R-:W-:Y:S01]  /*0280*/  LOP3.LUT R5, R7, 0x3, RZ, 0xc0, !PT ;  /* 0x0000000307057812 */ /* 0x000fe200078ec0ff */
[----:B------:R-:W-:Y:S01]  /*0290*/  UMOV UR4, 0x1 ;  /* 0x0000000100047882 */ /* 0x000fe20000000000 */
[----:B------:R-:W-:-:S05]  /*02a0*/  LOP3.LUT R3, R2, 0xfffffffe, RZ, 0xc0, !PT ;  /* 0xfffffffe02037812 */ /* 0x000fca00078ec0ff */
[----:B------:R-:W-:Y:S02]  /*02b0*/  IMAD.IADD R0, R6, 0x1, -R3 ;  /* 0x0000000106007824 */ /* 0x000fe400078e0a03 */
[----:B------:R-:W-:Y:S05]  /*02c0*/  @!P0 BRA `(.L_x_2) ;  /* 0x0000000c00248947 */ /* 0x000fea0003800000 */
[----:B------:R-:W1:Y:S01]  /*02d0*/  LDC.64 R2, c[0x0][0x380] ;  /* 0x0000e000ff027b82 */ /* 0x000e620000000a00 */
[C---:B------:R-:W-:Y:S01]  /*02e0*/  LOP3.LUT R6, R7.reuse, 0x7ffffffc, RZ, 0xc0, !PT ;  /* 0x7ffffffc07067812 */ /* 0x040fe200078ec0ff */
[----:B------:R-:W-:Y:S01]  /*02f0*/  UMOV UR4, URZ ;  /* 0x000000ff00047c82 */ /* 0x000fe20008000000 */
[----:B------:R-:W-:Y:S02]  /*0300*/  ISETP.GE.AND P0, PT, R4, RZ, PT ;  /* 0x000000ff0400720c */ /* 0x000fe40003f06270 */
[----:B------:R-:W-:Y:S01]  /*0310*/  IADD3 R7, PT, PT, R7, -0x2, RZ ;  /* 0xfffffffe07077810 */ /* 0x000fe20007ffe0ff */
[----:B------:R-:W-:-:S10]  /*0320*/  IMAD.MOV R6, RZ, RZ, -R6 ;  /* 0x000000ffff067224 */ /* 0x000fd400078e0a06 */
.L_x_15:
[----:B0-2---:R-:W-:Y:S01]  /*0330*/  VIADD R11, R7, 0x1 ;  /* 0x00000001070b7836 */ /* 0x005fe20000000000 */
[----:B------:R-:W-:Y:S01]  /*0340*/  BSSY.RECONVERGENT B0, `(.L_x_3) ;  /* 0x0000030000007945 */ /* 0x000fe20003800200 */
[----:B------:R-:W-:Y:S02]  /*0350*/  IMAD.MOV.U32 R10, RZ, RZ, 0x1 ;  /* 0x00000001ff0a7424 */ /* 0x000fe400078e00ff */
[----:B------:R-:W-:-:S03]  /*0360*/  VIADD R6, R6, 0x4 ;  /* 0x0000000406067836 */ /* 0x000fc60000000000 */
[----:B------:R-:W-:-:S04]  /*0370*/  SHF.L.U32 R11, R10, R11, RZ ;  /* 0x0000000b0a0b7219 */ /* 0x000fc800000006ff */
[-C--:B------:R-:W-:Y:S02]  /*0380*/  IABS R16, R11.reuse ;  /* 0x0000000b00107213 */ /* 0x080fe40000000000 */
[----:B------:R-:W-:Y:S02]  /*0390*/  IABS R17, R11 ;  /* 0x0000000b00117213 */ /* 0x000fe40000000000 */
[----:B------:R-:W2:Y:S08]  /*03a0*/  I2F.RP R8, R16 ;  /* 0x0000001000087306 */ /* 0x000eb00000209400 */
[----:B--2---:R-:W2:Y:S02]  /*03b0*/  MUFU.RCP R8, R8 ;  /* 0x0000000800087308 */ /* 0x004ea40000001000 */
[----:B--2---:R-:W-:-:S02]  /*03c0*/  IADD3 R12, PT, PT, R8, 0xffffffe, RZ ;  /* 0x0ffffffe080c7810 */ /* 0x004fc40007ffe0ff */
[----:B------:R-:W-:-:S04]  /*03d0*/  IABS R8, R4 ;  /* 0x0000000400087213 */ /* 0x000fc80000000000 */
[----:B------:R2:W3:Y:S02]  /*03e0*/  F2I.FTZ.U32.TRUNC.NTZ R13, R12 ;  /* 0x0000000c000d7305 */ /* 0x0004e4000021f000 */
[----:B--2---:R-:W-:Y:S02]  /*03f0*/  IMAD.MOV.U32 R12, RZ, RZ, RZ ;  /* 0x000000ffff0c7224 */ /* 0x004fe400078e00ff */
[----:B---3--:R-:W-:-:S04]  /*0400*/  IMAD.MOV R15, RZ, RZ, -R13 ;  /* 0x000000ffff0f7224 */ /* 0x008fc800078e0a0d */
[----:B------:R-:W-:-:S04]  /*0410*/  IMAD R15, R15, R16, RZ ;  /* 0x000000100f0f7224 */ /* 0x000fc800078e02ff */
[----:B------:R-:W-:-:S04]  /*0420*/  IMAD.HI.U32 R14, R13, R15, R12 ;  /* 0x0000000f0d0e7227 */ /* 0x000fc800078e000c */
[----:B------:R-:W-:Y:S02]  /*0430*/  IMAD.MOV R13, RZ, RZ, -R17 ;  /* 0x000000ffff0d7224 */ /* 0x000fe400078e0a11 */
[----:B------:R-:W-:-:S04]  /*0440*/  IMAD.HI.U32 R9, R14, R9, RZ ;  /* 0x000000090e097227 */ /* 0x000fc800078e00ff */
[----:B------:R-:W-:-:S05]  /*0450*/  IMAD R9, R9, R13, R8 ;  /* 0x0000000d09097224 */ /* 0x000fca00078e0208 */
[----:B------:R-:W-:-:S13]  /*0460*/  ISETP.GT.U32.AND P1, PT, R16, R9, PT ;  /* 0x000000091000720c */ /* 0x000fda0003f24070 */
[----:B------:R-:W-:Y:S02]  /*0470*/  @!P1 IADD3 R9, PT, PT, R9, -R16, RZ ;  /* 0x8000001009099210 */ /* 0x000fe40007ffe0ff */
[----:B------:R-:W-:Y:S02]  /*0480*/  ISETP.NE.AND P1, PT, R11, RZ, PT ;  /* 0x000000ff0b00720c */ /* 0x000fe40003f25270 */
[----:B------:R-:W-:-:S13]  /*0490*/  ISETP.GT.U32.AND P2, PT, R16, R9, PT ;  /* 0x000000091000720c */ /* 0x000fda0003f44070 */
[----:B------:R-:W-:-:S04]  /*04a0*/  @!P2 IMAD.IADD R9, R9, 0x1, -R16 ;  /* 0x000000010909a824 */ /* 0x000fc800078e0a10 */
[----:B------:R-:W-:Y:S01]  /*04b0*/  @!P0 IMAD.MOV R9, RZ, RZ, -R9 ;  /* 0x000000ffff098224 */ /* 0x000fe200078e0a09 */
[----:B------:R-:W-:Y:S02]  /*04c0*/  ISETP.NE.AND P0, PT, R0, 0x1, PT ;  /* 0x000000010000780c */ /* 0x000fe40003f05270 */
[----:B------:R-:W-:Y:S02]  /*04d0*/  @!P1 LOP3.LUT R9, RZ, R11, RZ, 0x33, !PT ;  /* 0x0000000bff099212 */ /* 0x000fe400078e33ff */
[----:B------:R-:W-:Y:S02]  /*04e0*/  ISETP.NE.AND P1, PT, R6, RZ, PT ;  /* 0x000000ff0600720c */ /* 0x000fe40003f25270 */
[----:B------:R-:W-:-:S05]  /*04f0*/  IADD3 R12, PT, PT, R4, -R9, RZ ;  /* 0x80000009040c7210 */ /* 0x000fca0007ffe0ff */
[----:B------:R-:W-:Y:S02]  /*0500*/  IMAD R9, R12, 0x2, R9 ;  /* 0x000000020c097824 */ /* 0x000fe400078e0209 */
[----:B------:R-:W-:Y:S05]  /*0510*/  @!P0 BRA `(.L_x_4) ;  /* 0x00000000002c8947 */ /* 0x000fea0003800000 */
[----:B------:R-:W-:-:S13]  /*0520*/  ISETP.NE.AND P0, PT, R0, RZ, PT ;  /* 0x000000ff0000720c */ /* 0x000fda0003f05270 */
[----:B------:R-:W-:Y:S05]  /*0530*/  @P0 BRA `(.L_x_5) ;  /* 0x0000000000400947 */ /* 0x000fea0003800000 */
[----:B-1----:R-:W-:-:S05]  /*0540*/  IMAD.WIDE R12, R9, 0x4, R2 ;  /* 0x00000004090c7825 */ /* 0x002fca00078e0202 */
[----:B0-----:R-:W2:Y:S01]  /*0550*/  LDG.E R9, desc[UR6][R12.64] ;  /* 0x000000060c097981 */ /* 0x001ea2000c1e1900 */
[----:B------:R-:W-:-:S05]  /*0560*/  IMAD.WIDE R14, R11, 0x4, R12 ;  /* 0x000000040b0e7825 */ /* 0x000fca00078e020c */
[----:B------:R-:W2:Y:S02]  /*0570*/  LDG.E R11, desc[UR6][R14.64] ;  /* 0x000000060e0b7981 */ /* 0x000ea4000c1e1900 */
[----:B--2---:R-:W-:-:S13]  /*0580*/  ISETP.GT.AND P0, PT, R9, R11, PT ;  /* 0x0000000b0900720c */ /* 0x004fda0003f04270 */
[----:B------:R-:W-:Y:S05]  /*0590*/  @!P0 BRA `(.L_x_5) ;  /* 0x0000000000288947 */ /* 0x000fea0003800000 */
[----:B------:R2:W-:Y:S04]  /*05a0*/  STG.E desc[UR6][R12.64], R11 ;  /* 0x0000000b0c007986 */ /* 0x0005e8000c101906 */
[----:B------:R2:W-:Y:S01]  /*05b0*/  STG.E desc[UR6][R14.64], R9 ;  /* 0x000000090e007986 */ /* 0x0005e2000c101906 */
[----:B------:R-:W-:Y:S05]  /*05c0*/  BRA `(.L_x_5) ;  /* 0x00000000001c7947 */ /* 0x000fea0003800000 */
.L_x_4:
[----:B-1----:R-:W-:-:S05]  /*05d0*/  IMAD.WIDE R14, R9, 0x4, R2 ;  /* 0x00000004090e7825 */ /* 0x002fca00078e0202 */
[----:B0-----:R-:W2:Y:S01]  /*05e0*/  LDG.E R9, desc[UR6][R14.64] ;  /* 0x000000060e097981 */ /* 0x001ea2000c1e1900 */
[----:B------:R-:W-:-:S05]  /*05f0*/  IMAD.WIDE R12, R11, 0x4, R14 ;  /* 0x000000040b0c7825 */ /* 0x000fca00078e020e */
[----:B------:R-:W2:Y:S02]  /*0600*/  LDG.E R11, desc[UR6][R12.64] ;  /* 0x000000060c0b7981 */ /* 0x000ea4000c1e1900 */
[----:B--2---:R-:W-:-:S13]  /*0610*/  ISETP.GE.AND P0, PT, R9, R11, PT ;  /* 0x0000000b0900720c */ /* 0x004fda0003f06270 */
[----:B------:R0:W-:Y:S04]  /*0620*/  @!P0 STG.E desc[UR6][R14.64], R11 ;  /* 0x0000000b0e008986 */ /* 0x0001e8000c101906 */
[----:B------:R0:W-:Y:S02]  /*0630*/  @!P0 STG.E desc[UR6][R12.64], R9 ;  /* 0x000000090c008986 */ /* 0x0001e4000c101906 */
.L_x_5:
[----:B0-----:R-:W-:Y:S05]  /*0640*/  BSYNC.RECONVERGENT B0 ;  /* 0x0000000000007941 */ /* 0x001fea0003800200 */
.L_x_3:
[----:B--2---:R-:W-:Y:S01]  /*0650*/  SHF.L.U32 R11, R10, R7, RZ ;  /* 0x000000070a0b7219 */ /* 0x004fe200000006ff */
[----:B------:R-:W-:Y:S01]  /*0660*/  BAR.SYNC.DEFER_BLOCKING 0x0 ;  /* 0x0000000000007b1d */ /* 0x000fe20000010000 */
[----:B------:R-:W-:Y:S02]  /*0670*/  MOV R9, R8 ;  /* 0x0000000800097202 */ /* 0x000fe40000000f00 */
[-C--:B------:R-:W-:Y:S02]  /*0680*/  IABS R18, R11.reuse ;  /* 0x0000000b00127213 */ /* 0x080fe40000000000 */
[----:B------:R-:W-:Y:S01]  /*0690*/  IABS R17, R11 ;  /* 0x0000000b00117213 */ /* 0x000fe20000000000 */
[----:B------:R-:W-:Y:S01]  /*06a0*/  BSSY.RECONVERGENT B0, `(.L_x_6) ;  /* 0x000002a000007945 */ /* 0x000fe20003800200 */
[----:B------:R-:W0:Y:S01]  /*06b0*/  I2F.RP R14, R18 ;  /* 0x00000012000e7306 */ /* 0x000e220000209400 */
[----:B------:R-:W-:-:S07]  /*06c0*/  ISETP.NE.AND P2, PT, R11, RZ, PT ;  /* 0x000000ff0b00720c */ /* 0x000fce0003f45270 */
[----:B0-----:R-:W0:Y:S02]  /*06d0*/  MUFU.RCP R14, R14 ;  /* 0x0000000e000e7308 */ /* 0x001e240000001000 */
[----:B0-----:R-:W-:Y:S02]  /*06e0*/  VIADD R12, R14, 0xffffffe ;  /* 0x0ffffffe0e0c7836 */ /* 0x001fe40000000000 */
[----:B------:R-:W-:-:S04]  /*06f0*/  IMAD.MOV R14, RZ, RZ, -R17 ;  /* 0x000000ffff0e7224 */ /* 0x000fc800078e0a11 */
[----:B------:R0:W2:Y:S02]  /*0700*/  F2I.FTZ.U32.TRUNC.NTZ R13, R12 ;  /* 0x0000000c000d7305 */ /* 0x0000a4000021f000 */
[----:B0-----:R-:W-:Y:S02]  /*0710*/  IMAD.MOV.U32 R12, RZ, RZ, RZ ;  /* 0x000000ffff0c7224 */ /* 0x001fe400078e00ff */
[----:B--2---:R-:W-:-:S04]  /*0720*/  IMAD.MOV R15, RZ, RZ, -R13 ;  /* 0x000000ffff0f7224 */ /* 0x004fc800078e0a0d */
[----:B------:R-:W-:-:S04]  /*0730*/  IMAD R15, R15, R18, RZ ;  /* 0x000000120f0f7224 */ /* 0x000fc800078e02ff */
[----:B------:R-:W-:-:S06]  /*0740*/  IMAD.HI.U32 R16, R13, R15, R12 ;  /* 0x0000000f0d107227 */ /* 0x000fcc00078e000c */
[----:B------:R-:W-:-:S04]  /*0750*/  IMAD.HI.U32 R13, R16, R9, RZ ;  /* 0x00000009100d7227 */ /* 0x000fc800078e00ff */
[----:B------:R-:W-:-:S05]  /*0760*/  IMAD R13, R13, R14, R8 ;  /* 0x0000000e0d0d7224 */ /* 0x000fca00078e0208 */
[----:B------:R-:W-:-:S13]  /*0770*/  ISETP.GT.U32.AND P0, PT, R18, R13, PT ;  /* 0x0000000d1200720c */ /* 0x000fda0003f04070 */
[----:B------:R-:W-:Y:S01]  /*0780*/  @!P0 IMAD.IADD R13, R13, 0x1, -R18 ;  /* 0x000000010d0d8824 */ /* 0x000fe200078e0a12 */
[----:B------:R-:W-:-:S04]  /*0790*/  ISETP.GE.AND P0, PT, R4, RZ, PT ;  /* 0x000000ff0400720c */ /* 0x000fc80003f06270 */
[----:B------:R-:W-:-:S13]  /*07a0*/  ISETP.GT.U32.AND P3, PT, R18, R13, PT ;  /* 0x0000000d1200720c */ /* 0x000fda0003f64070 */
[----:B------:R-:W-:-:S05]  /*07b0*/  @!P3 IADD3 R13, PT, PT, R13, -R18, RZ ;  /* 0x800000120d0db210 */ /* 0x000fca0007ffe0ff */
[----:B------:R-:W-:Y:S01]  /*07c0*/  @!P0 IMAD.MOV R13, RZ, RZ, -R13 ;  /* 0x000000ffff0d8224 */ /* 0x000fe200078e0a0d */
[----:B------:R-:W-:Y:S02]  /*07d0*/  @!P2 LOP3.LUT R13, RZ, R11, RZ, 0x33, !PT ;  /* 0x0000000bff0da212 */ /* 0x000fe400078e33ff */
[----:B------:R-:W-:-:S03]  /*07e0*/  ISETP.NE.AND P2, PT, R0, RZ, PT ;  /* 0x000000ff0000720c */ /* 0x000fc60003f45270 */
[----:B------:R-:W-:-:S04]  /*07f0*/  IMAD.IADD R12, R4, 0x1, -R13 ;  /* 0x00000001040c7824 */ /* 0x000fc800078e0a0d */
[----:B------:R-:W-:-:S06]  /*0800*/  IMAD R13, R12, 0x2, R13 ;  /* 0x000000020c0d7824 */ /* 0x000fcc00078e020d */
[----:B------:R-:W-:Y:S05]  /*0810*/  @!P2 BRA `(.L_x_7) ;  /* 0x00000000002ca947 */ /* 0x000fea0003800000 */
[----:B------:R-:W-:-:S13]  /*0820*/  ISETP.NE.AND P3, PT, R0, 0x1, PT ;  /* 0x000000010000780c */ /* 0x000fda0003f65270 */
[----:B------:R-:W-:Y:S05]  /*0830*/  @P3 BRA `(.L_x_8) ;  /* 0x0000000000403947 */ /* 0x000fea0003800000 */
[----:B-1----:R-:W-:-:S04]  /*0840*/  IMAD.WIDE R12, R13, 0x4, R2 ;  /* 0x000000040d0c7825 */ /* 0x002fc800078e0202 */
[----:B------:R-:W-:Y:S02]  /*0850*/  IMAD.WIDE R14, R11, 0x4, R12 ;  /* 0x000000040b0e7825 */ /* 0x000fe400078e020c */
[----:B------:R-:W2:Y:S04]  /*0860*/  LDG.E R11, desc[UR6][R12.64] ;  /* 0x000000060c0b7981 */ /* 0x000ea8000c1e1900 */
[----:B------:R-:W2:Y:S02]  /*0870*/  LDG.E R16, desc[UR6][R14.64] ;  /* 0x000000060e107981 */ /* 0x000ea4000c1e1900 */
[----:B--2---:R-:W-:-:S13]  /*0880*/  ISETP.GE.AND P3, PT, R11, R16, PT ;  /* 0x000000100b00720c */ /* 0x004fda0003f66270 */
[----:B------:R-:W-:Y:S05]  /*0890*/  @P3 BRA `(.L_x_8) ;  /* 0x0000000000283947 */ /* 0x000fea0003800000 */
[----:B------:R0:W-:Y:S04]  /*08a0*/  STG.E desc[UR6][R12.64], R16 ;  /* 0x000000100c007986 */ /* 0x0001e8000c101906 */
[----:B------:R0:W-:Y:S01]  /*08b0*/  STG.E desc[UR6][R14.64], R11 ;  /* 0x0000000b0e007986 */ /* 0x0001e2000c101906 */
[----:B------:R-:W-:Y:S05]  /*08c0*/  BRA `(.L_x_8) ;  /* 0x00000000001c7947 */ /* 0x000fea0003800000 */
.L_x_7:
[----:B-1----:R-:W-:-:S04]  /*08d0*/  IMAD.WIDE R14, R13, 0x4, R2 ;  /* 0x000000040d0e7825 */ /* 0x002fc800078e0202 */
[----:B------:R-:W-:Y:S02]  /*08e0*/  IMAD.WIDE R12, R11, 0x4, R14 ;  /* 0x000000040b0c7825 */ /* 0x000fe400078e020e */
[----:B------:R-:W2:Y:S04]  /*08f0*/  LDG.E R11, desc[UR6][R14.64] ;  /* 0x000000060e0b7981 */ /* 0x000ea8000c1e1900 */
[----:B------:R-:W2:Y:S02]  /*0900*/  LDG.E R16, desc[UR6][R12.64] ;  /* 0x000000060c107981 */ /* 0x000ea4000c1e1900 */
[----:B--2---:R-:W-:-:S13]  /*0910*/  ISETP.GT.AND P3, PT, R11, R16, PT ;  /* 0x000000100b00720c */ /* 0x004fda0003f64270 */
[----:B------:R2:W-:Y:S04]  /*0920*/  @P3 STG.E desc[UR6][R14.64], R16 ;  /* 0x000000100e003986 */ /* 0x0005e8000c101906 */
[----:B------:R2:W-:Y:S02]  /*0930*/  @P3 STG.E desc[UR6][R12.64], R11 ;  /* 0x0000000b0c003986 */ /* 0x0005e4000c101906 */
.L_x_8:
[----:B------:R-:W-:Y:S05]  /*0940*/  BSYNC.RECONVERGENT B0 ;  /* 0x0000000000007941 */ /* 0x000fea0003800200 */
.L_x_6:
[----:B0-2---:R-:W-:Y:S01]  /*0950*/  IADD3 R11, PT, PT, R7, -0x1, RZ ;  /* 0xffffffff070b7810 */ /* 0x005fe20007ffe0ff */
[----:B------:R-:W-:Y:S03]  /*0960*/  BAR.SYNC.DEFER_BLOCKING 0x0 ;  /* 0x0000000000007b1d */ /* 0x000fe60000010000 */
[----:B------:R-:W-:-:S03]  /*0970*/  SHF.L.U32 R11, R10, R11, RZ ;  /* 0x0000000b0a0b7219 */ /* 0x000fc600000006ff */
[----:B------:R-:W-:Y:S01]  /*0980*/  BSSY.RECONVERGENT B0, `(.L_x_9) ;  /* 0x000002a000007945 */ /* 0x000fe20003800200 */
[-C--:B------:R-:W-:Y:S02]  /*0990*/  IABS R18, R11.reuse ;  /* 0x0000000b00127213 */ /* 0x080fe40000000000 */
[----:B------:R-:W-:Y:S02]  /*09a0*/  IABS R17, R11 ;  /* 0x0000000b00117213 */ /* 0x000fe40000000000 */
[----:B------:R-:W0:Y:S08]  /*09b0*/  I2F.RP R14, R18 ;  /* 0x00000012000e7306 */ /* 0x000e300000209400 */
[----:B0-----:R-:W0:Y:S02]  /*09c0*/  MUFU.RCP R14, R14 ;  /* 0x0000000e000e7308 */ /* 0x001e240000001000 */
[----:B0-----:R-:W-:-:S06]  /*09d0*/  VIADD R12, R14, 0xffffffe ;  /* 0x0ffffffe0e0c7836 */ /* 0x001fcc0000000000 */
[----:B------:R0:W2:Y:S02]  /*09e0*/  F2I.FTZ.U32.TRUNC.NTZ R13, R12 ;  /* 0x0000000c000d7305 */ /* 0x0000a4000021f000 */
[----:B0-----:R-:W-:Y:S02]  /*09f0*/  IMAD.MOV.U32 R12, RZ, RZ, RZ ;  /* 0x000000ffff0c7224 */ /* 0x001fe400078e00ff */
[----:B--2---:R-:W-:-:S04]  /*0a00*/  IMAD.MOV R15, RZ, RZ, -R13 ;  /* 0x000000ffff0f7224 */ /* 0x004fc800078e0a0d */
[----:B------:R-:W-:-:S04]  /*0a10*/  IMAD R15, R15, R18, RZ ;  /* 0x000000120f0f7224 */ /* 0x000fc800078e02ff */
[----:B------:R-:W-:Y:S01]  /*0a20*/  IMAD.HI.U32 R16, R13, R15, R12 ;  /* 0x0000000f0d107227 */ /* 0x000fe200078e000c */
[----:B------:R-:W-:-:S05]  /*0a30*/  IADD3 R15, PT, PT, RZ, -R17, RZ ;  /* 0x80000011ff0f7210 */ /* 0x000fca0007ffe0ff */
[----:B------:R-:W-:-:S04]  /*0a40*/  IMAD.HI.U32 R13, R16, R9, RZ ;  /* 0x00000009100d7227 */ /* 0x000fc800078e00ff */
[----:B------:R-:W-:-:S05]  /*0a50*/  IMAD R13, R13, R15, R8 ;  /* 0x0000000f0d0d7224 */ /* 0x000fca00078e0208 */
[----:B------:R-:W-:-:S13]  /*0a60*/  ISETP.GT.U32.AND P3, PT, R18, R13, PT ;  /* 0x0000000d1200720c */ /* 0x000fda0003f64070 */
[----:B------:R-:W-:Y:S01]  /*0a70*/  @!P3 IMAD.IADD R13, R13, 0x1, -R18 ;  /* 0x000000010d0db824 */ /* 0x000fe200078e0a12 */
[----:B------:R-:W-:-:S04]  /*0a80*/  ISETP.NE.AND P3, PT, R11, RZ, PT ;  /* 0x000000ff0b00720c */ /* 0x000fc80003f65270 */
[----:B------:R-:W-:-:S13]  /*0a90*/  ISETP.GT.U32.AND P4, PT, R18, R13, PT ;  /* 0x0000000d1200720c */ /* 0x000fda0003f84070 */
[----:B------:R-:W-:-:S04]  /*0aa0*/  @!P4 IMAD.IADD R13, R13, 0x1, -R18 ;  /* 0x000000010d0dc824 */ /* 0x000fc800078e0a12 */
[----:B------:R-:W-:Y:S01]  /*0ab0*/  @!P0 IMAD.MOV R13, RZ, RZ, -R13 ;  /* 0x000000ffff0d8224 */ /* 0x000fe200078e0a0d */
[----:B------:R-:W-:-:S04]  /*0ac0*/  @!P3 LOP3.LUT R13, RZ, R11, RZ, 0x33, !PT ;  /* 0x0000000bff0db212 */ /* 0x000fc800078e33ff */
[----:B------:R-:W-:-:S05]  /*0ad0*/  IADD3 R12, PT, PT, R4, -R13, RZ ;  /* 0x8000000d040c7210 */ /* 0x000fca0007ffe0ff */
[----:B------:R-:W-:Y:S01]  /*0ae0*/  IMAD R13, R12, 0x2, R13 ;  /* 0x000000020c0d7824 */ /* 0x000fe200078e020d */
[----:B------:R-:W-:Y:S06]  /*0af0*/  @!P2 BRA `(.L_x_10) ;  /* 0x00000000002ca947 */ /* 0x000fec0003800000 */
        /* <DEDUP_REMOVED lines=11> */
.L_x_10:
[----:B-1----:R-:W-:-:S04]  /*0bb0*/  IMAD.WIDE R14, R13, 0x4, R2 ;  /* 0x000000040d0e7825 */ /* 0x002fc800078e0202 */
[----:B------:R-:W-:Y:S02]  /*0bc0*/  IMAD.WIDE R12, R11, 0x4, R14 ;  /* 0x000000040b0c7825 */ /* 0x000fe400078e020e */
[----:B------:R-:W2:Y:S04]  /*0bd0*/  LDG.E R11, desc[UR6][R14.64] ;  /* 0x000000060e0b7981 */ /* 0x000ea8000c1e1900 */
[----:B------:R-:W2:Y:S02]  /*0be0*/  LDG.E R16, desc[UR6][R12.64] ;  /* 0x000000060c107981 */ /* 0x000ea4000c1e1900 */
[----:B--2---:R-:W-:-:S13]  /*0bf0*/  ISETP.GT.AND P3, PT, R11, R16, PT ;  /* 0x000000100b00720c */ /* 0x004fda0003f64270 */
[----:B------:R0:W-:Y:S04]  /*0c00*/  @P3 STG.E desc[UR6][R14.64], R16 ;  /* 0x000000100e003986 */ /* 0x0001e8000c101906 */
[----:B------:R0:W-:Y:S02]  /*0c10*/  @P3 STG.E desc[UR6][R12.64], R11 ;  /* 0x0000000b0c003986 */ /* 0x0001e4000c101906 */
.L_x_11:
[----:B------:R-:W-:Y:S05]  /*0c20*/  BSYNC.RECONVERGENT B0 ;  /* 0x0000000000007941 */ /* 0x000fea0003800200 */
.L_x_9:
[----:B0-2---:R-:W-:Y:S01]  /*0c30*/  VIADD R11, R7, 0xfffffffe ;  /* 0xfffffffe070b7836 */ /* 0x005fe20000000000 */
[----:B------:R-:W-:Y:S04]  /*0c40*/  BAR.SYNC.DEFER_BLOCKING 0x0 ;  /* 0x0000000000007b1d */ /* 0x000fe80000010000 */
[----:B------:R-:W-:Y:S02]  /*0c50*/  SHF.L.U32 R10, R10, R11, RZ ;  /* 0x0000000b0a0a7219 */ /* 0x000fe400000006ff */
[----:B------:R-:W-:Y:S02]  /*0c60*/  BSSY.RECONVERGENT B0, `(.L_x_12) ;  /* 0x000002a000007945 */ /* 0x000fe40003800200 */
[-C--:B------:R-:W-:Y:S02]  /*0c70*/  IABS R16, R10.reuse ;  /* 0x0000000a00107213 */ /* 0x080fe40000000000 */
[----:B------:R-:W-:-:S02]  /*0c80*/  IABS R17, R10 ;  /* 0x0000000a00117213 */ /* 0x000fc40000000000 */
[----:B------:R-:W0:Y:S08]  /*0c90*/  I2F.RP R11, R16 ;  /* 0x00000010000b7306 */ /* 0x000e300000209400 */
[----:B0-----:R-:W0:Y:S02]  /*0ca0*/  MUFU.RCP R11, R11 ;  /* 0x0000000b000b7308 */ /* 0x001e240000001000 */
[----:B0-----:R-:W-:-:S06]  /*0cb0*/  IADD3 R12, PT, PT, R11, 0xffffffe, RZ ;  /* 0x0ffffffe0b0c7810 */ /* 0x001fcc0007ffe0ff */
        /* <DEDUP_REMOVED lines=12> */
[----:B------:R-:W-:-:S05]  /*0d80*/  @!P4 IMAD.IADD R11, R11, 0x1, -R16 ;  /* 0x000000010b0bc824 */ /* 0x000fca00078e0a10 */
[----:B------:R-:W-:Y:S02]  /*0d90*/  @!P0 IADD3 R11, PT, PT, -R11, RZ, RZ ;  /* 0x000000ff0b0b8210 */ /* 0x000fe40007ffe1ff */
[----:B------:R-:W-:-:S05]  /*0da0*/  @!P3 LOP3.LUT R11, RZ, R10, RZ, 0x33, !PT ;  /* 0x0000000aff0bb212 */ /* 0x000fca00078e33ff */
[----:B------:R-:W-:-:S04]  /*0db0*/  IMAD.IADD R8, R4, 0x1, -R11 ;  /* 0x0000000104087824 */ /* 0x000fc800078e0a0b */
[----:B------:R-:W-:Y:S01]  /*0dc0*/  IMAD R13, R8, 0x2, R11 ;  /* 0x00000002080d7824 */ /* 0x000fe200078e020b */
[----:B------:R-:W-:Y:S06]  /*0dd0*/  @!P2 BRA `(.L_x_13) ;  /* 0x00000000002ca947 */ /* 0x000fec0003800000 */
[----:B------:R-:W-:-:S13]  /*0de0*/  ISETP.NE.AND P2, PT, R0, 0x1, PT ;  /* 0x000000010000780c */ /* 0x000fda0003f45270 */
[----:B------:R-:W-:Y:S05]  /*0df0*/  @P2 BRA `(.L_x_14) ;  /* 0x0000000000402947 */ /* 0x000fea0003800000 */
[----:B-1----:R-:W-:-:S05]  /*0e00*/  IMAD.WIDE R12, R13, 0x4, R2 ;  /* 0x000000040d0c7825 */ /* 0x002fca00078e0202 */
[----:B------:R-:W2:Y:S01]  /*0e10*/  LDG.E R15, desc[UR6][R12.64] ;  /* 0x000000060c0f7981 */ /* 0x000ea2000c1e1900 */
[----:B------:R-:W-:-:S05]  /*0e20*/  IMAD.WIDE R10, R10, 0x4, R12 ;  /* 0x000000040a0a7825 */ /* 0x000fca00078e020c */
[----:B------:R-:W2:Y:S02]  /*0e30*/  LDG.E R8, desc[UR6][R10.64] ;  /* 0x000000060a087981 */ /* 0x000ea4000c1e1900 */
[----:B--2---:R-:W-:-:S13]  /*0e40*/  ISETP.GE.AND P2, PT, R15, R8, PT ;  /* 0x000000080f00720c */ /* 0x004fda0003f46270 */
[----:B------:R-:W-:Y:S05]  /*0e50*/  @P2 BRA `(.L_x_14) ;  /* 0x0000000000282947 */ /* 0x000fea0003800000 */
[----:B------:R2:W-:Y:S04]  /*0e60*/  STG.E desc[UR6][R12.64], R8 ;  /* 0x000000080c007986 */ /* 0x0005e8000c101906 */
[----:B------:R2:W-:Y:S01]  /*0e70*/  STG.E desc[UR6][R10.64], R15 ;  /* 0x0000000f0a007986 */ /* 0x0005e2000c101906 */
[----:B------:R-:W-:Y:S05]  /*0e80*/  BRA `(.L_x_14) ;  /* 0x00000000001c7947 */ /* 0x000fea0003800000 */
.L_x_13:
[----:B-1----:R-:W-:-:S05]  /*0e90*/  IMAD.WIDE R12, R13, 0x4, R2 ;  /* 0x000000040d0c7825 */ /* 0x002fca00078e0202 */
[----:B------:R-:W2:Y:S01]  /*0ea0*/  LDG.E R15, desc[UR6][R12.64] ;  /* 0x000000060c0f7981 */ /* 0x000ea2000c1e1900 */
[----:B------:R-:W-:-:S05]  /*0eb0*/  IMAD.WIDE R10, R10, 0x4, R12 ;  /* 0x000000040a0a7825 */ /* 0x000fca00078e020c */
[----:B------:R-:W2:Y:S02]  /*0ec0*/  LDG.E R8, desc[UR6][R10.64] ;  /* 0x000000060a087981 */ /* 0x000ea4000c1e1900 */
[----:B--2---:R-:W-:-:S13]  /*0ed0*/  ISETP.GT.AND P2, PT, R15, R8, PT ;  /* 0x000000080f00720c */ /* 0x004fda0003f44270 */
[----:B------:R0:W-:Y:S04]  /*0ee0*/  @P2 STG.E desc[UR6][R12.64], R8 ;  /* 0x000000080c002986 */ /* 0x0001e8000c101906 */
[----:B------:R0:W-:Y:S02]  /*0ef0*/  @P2 STG.E desc[UR6][R10.64], R15 ;  /* 0x0000000f0a002986 */ /* 0x0001e4000c101906 */
.L_x_14:
[----:B------:R-:W-:Y:S05]  /*0f00*/  BSYNC.RECONVERGENT B0 ;  /* 0x0000000000007941 */ /* 0x000fea0003800200 */
.L_x_12:
[----:B------:R-:W-:Y:S01]  /*0f10*/  BAR.SYNC.DEFER_BLOCKING 0x0 ;  /* 0x0000000000007b1d */ /* 0x000fe20000010000 */
[----:B------:R-:W-:Y:S01]  /*0f20*/  UIADD3 UR4, UPT, UPT, UR4, 0x4, URZ ;  /* 0x0000000404047890 */ /* 0x000fe2000fffe0ff */
[----:B------:R-:W-:-:S04]  /*0f30*/  IADD3 R7, PT, PT, R7, -0x4, RZ ;  /* 0xfffffffc07077810 */ /* 0x000fc80007ffe0ff */
[----:B------:R-:W-:Y:S07]  /*0f40*/  @P1 BRA `(.L_x_15) ;  /* 0xfffffff000f81947 */ /* 0x000fee000383ffff */
[----:B------:R-:W-:-:S12]  /*0f50*/  UIADD3 UR4, UPT, UPT, UR4, 0x1, URZ ;  /* 0x0000000104047890 */ /* 0x000fd8000fffe0ff */
.L_x_2:
[----:B------:R-:W-:-:S13]  /*0f60*/  ISETP.NE.AND P0, PT, R5, RZ, PT ;  /* 0x000000ff0500720c */ /* 0x000fda0003f05270 */
[----:B0-----:R-:W-:Y:S05]  /*0f70*/  @!P0 EXIT ;  /* 0x000000000000894d */ /* 0x001fea0003800000 */
[----:B-1----:R-:W0:Y:S01]  /*0f80*/  LDC.64 R2, c[0x0][0x380] ;  /* 0x0000e000ff027b82 */ /* 0x002e220000000a00 */
[----:B------:R-:W1:Y:S01]  /*0f90*/  LDCU UR5, c[0x0][0x38c] ;  /* 0x00007180ff0577ac */ /* 0x000e620008000800 */
[----:B------:R-:W-:Y:S01]  /*0fa0*/  IMAD.MOV R5, RZ, RZ, -R5 ;  /* 0x000000ffff057224 */ /* 0x000fe200078e0a05 */
[----:B-1----:R-:W-:-:S12]  /*0fb0*/  UIADD3 UR5, UPT, UPT, -UR4, UR5, URZ ;  /* 0x0000000504057290 */ /* 0x002fd8000fffe1ff */
.L_x_19:
[----:B01----:R-:W-:Y:S01]  /*0fc0*/  IMAD.MOV.U32 R6, RZ, RZ, 0x1 ;  /* 0x00000001ff067424 */ /* 0x003fe200078e00ff */
[----:B------:R-:W-:Y:S01]  /*0fd0*/  IABS R14, R4 ;  /* 0x00000004000e7213 */ /* 0x000fe20000000000 */
[----:B------:R-:W-:Y:S01]  /*0fe0*/  VIADD R5, R5, 0x1 ;  /* 0x0000000105057836 */ /* 0x000fe20000000000 */
[----:B------:R-:W-:Y:S01]  /*0ff0*/  ISETP.GE.AND P2, PT, R4, RZ, PT ;  /* 0x000000ff0400720c */ /* 0x000fe20003f46270 */
[----:B------:R-:W-:Y:S01]  /*1000*/  BSSY.RECONVERGENT B0, `(.L_x_16) ;  /* 0x000002e000007945 */ /* 0x000fe20003800200 */
[----:B------:R-:W-:-:S04]  /*1010*/  SHF.L.U32 R6, R6, UR5, RZ ;  /* 0x0000000506067c19 */ /* 0x000fc800080006ff */
[-C--:B--2---:R-:W-:Y:S02]  /*1020*/  IABS R13, R6.reuse ;  /* 0x00000006000d7213 */ /* 0x084fe40000000000 */
[----:B------:R-:W-:Y:S02]  /*1030*/  IABS R12, R6 ;  /* 0x00000006000c7213 */ /* 0x000fe40000000000 */
[----:B------:R-:W1:Y:S08]  /*1040*/  I2F.RP R7, R13 ;  /* 0x0000000d00077306 */ /* 0x000e700000209400 */
[----:B-1----:R-:W1:Y:S02]  /*1050*/  MUFU.RCP R7, R7 ;  /* 0x0000000700077308 */ /* 0x002e640000001000 */
[----:B-1----:R-:W-:-:S02]  /*1060*/  IADD3 R10, PT, PT, R7, 0xffffffe, RZ ;  /* 0x0ffffffe070a7810 */ /* 0x002fc40007ffe0ff */
[----:B------:R-:W-:-:S04]  /*1070*/  IADD3 R7, PT, PT, RZ, -R12, RZ ;  /* 0x8000000cff077210 */ /* 0x000fc80007ffe0ff */
[----:B------:R1:W2:Y:S02]  /*1080*/  F2I.FTZ.U32.TRUNC.NTZ R11, R10 ;  /* 0x0000000a000b7305 */ /* 0x0002a4000021f000 */
[----:B-1----:R-:W-:Y:S02]  /*1090*/  IMAD.MOV.U32 R10, RZ, RZ, RZ ;  /* 0x000000ffff0a7224 */ /* 0x002fe400078e00ff */
[----:B--2---:R-:W-:-:S04]  /*10a0*/  IMAD.MOV R8, RZ, RZ, -R11 ;  /* 0x000000ffff087224 */ /* 0x004fc800078e0a0b */
[----:B------:R-:W-:-:S04]  /*10b0*/  IMAD R15, R8, R13, RZ ;  /* 0x0000000d080f7224 */ /* 0x000fc800078e02ff */
[----:B------:R-:W-:-:S04]  /*10c0*/  IMAD.HI.U32 R8, R11, R15, R10 ;  /* 0x0000000f0b087227 */ /* 0x000fc800078e000a */
[----:B------:R-:W-:Y:S02]  /*10d0*/  IMAD.MOV.U32 R11, RZ, RZ, R14 ;  /* 0x000000ffff0b7224 */ /* 0x000fe400078e000e */
[----:B------:R-:W-:-:S04]  /*10e0*/  IMAD.HI.U32 R8, R8, R9, RZ ;  /* 0x0000000908087227 */ /* 0x000fc800078e00ff */
[----:B------:R-:W-:-:S05]  /*10f0*/  IMAD R8, R8, R7, R11 ;  /* 0x0000000708087224 */ /* 0x000fca00078e020b */
[----:B------:R-:W-:-:S13]  /*1100*/  ISETP.GT.U32.AND P0, PT, R13, R8, PT ;  /* 0x000000080d00720c */ /* 0x000fda0003f04070 */
[----:B------:R-:W-:Y:S01]  /*1110*/  @!P0 IMAD.IADD R8, R8, 0x1, -R13 ;  /* 0x0000000108088824 */ /* 0x000fe200078e0a0d */
[----:B------:R-:W-:-:S04]  /*1120*/  ISETP.NE.AND P0, PT, R6, RZ, PT ;  /* 0x000000ff0600720c */ /* 0x000fc80003f05270 */
[----:B------:R-:W-:-:S13]  /*1130*/  ISETP.GT.U32.AND P1, PT, R13, R8, PT ;  /* 0x000000080d00720c */ /* 0x000fda0003f24070 */
[----:B------:R-:W-:Y:S02]  /*1140*/  @!P1 IADD3 R8, PT, PT, R8, -R13, RZ ;  /* 0x8000000d08089210 */ /* 0x000fe40007ffe0ff */
[----:B------:R-:W-:-:S03]  /*1150*/  ISETP.NE.AND P1, PT, R5, RZ, PT ;  /* 0x000000ff0500720c */ /* 0x000fc60003f25270 */
[----:B------:R-:W-:Y:S01]  /*1160*/  @!P2 IMAD.MOV R8, RZ, RZ, -R8 ;  /* 0x000000ffff08a224 */ /* 0x000fe200078e0a08 */
[----:B------:R-:W-:Y:S02]  /*1170*/  @!P0 LOP3.LUT R8, RZ, R6, RZ, 0x33, !PT ;  /* 0x00000006ff088212 */ /* 0x000fe400078e33ff */
[----:B------:R-:W-:Y:S02]  /*1180*/  ISETP.NE.AND P0, PT, R0, RZ, PT ;  /* 0x000000ff0000720c */ /* 0x000fe40003f05270 */
[----:B------:R-:W-:-:S05]  /*1190*/  IADD3 R7, PT, PT, R4, -R8, RZ ;  /* 0x8000000804077210 */ /* 0x000fca0007ffe0ff */
[----:B------:R-:W-:-:S06]  /*11a0*/  IMAD R7, R7, 0x2, R8 ;  /* 0x0000000207077824 */ /* 0x000fcc00078e0208 */
[----:B------:R-:W-:Y:S05]  /*11b0*/  @!P0 BRA `(.L_x_17) ;  /* 0x00000000002c8947 */ /* 0x000fea0003800000 */
[----:B------:R-:W-:-:S13]  /*11c0*/  ISETP.NE.AND P0, PT, R0, 0x1, PT ;  /* 0x000000010000780c */ /* 0x000fda0003f05270 */
[----:B------:R-:W-:Y:S05]  /*11d0*/  @P0 BRA `(.L_x_18) ;  /* 0x0000000000400947 */ /* 0x000fea0003800000 */
[----:B0-----:R-:W-:-:S05]  /*11e0*/  IMAD.WIDE R10, R7, 0x4, R2 ;  /* 0x00000004070a7825 */ /* 0x001fca00078e0202 */
        /* <DEDUP_REMOVED lines=8> */
.L_x_17:
[----:B0-----:R-:W-:-:S05]  /*1270*/  IMAD.WIDE R10, R7, 0x4, R2 ;  /* 0x00000004070a7825 */ /* 0x001fca00078e0202 */
[----:B------:R-:W2:Y:S01]  /*1280*/  LDG.E R13, desc[UR6][R10.64] ;  /* 0x000000060a0d7981 */ /* 0x000ea2000c1e1900 */
[----:B------:R-:W-:-:S05]  /*1290*/  IMAD.WIDE R6, R6, 0x4, R10 ;  /* 0x0000000406067825 */ /* 0x000fca00078e020a */
[----:B------:R-:W2:Y:S02]  /*12a0*/  LDG.E R8, desc[UR6][R6.64] ;  /* 0x0000000606087981 */ /* 0x000ea4000c1e1900 */
[----:B--2---:R-:W-:-:S13]  /*12b0*/  ISETP.GT.AND P0, PT, R13, R8, PT ;  /* 0x000000080d00720c */ /* 0x004fda0003f04270 */
[----:B------:R0:W-:Y:S04]  /*12c0*/  @P0 STG.E desc[UR6][R10.64], R8 ;  /* 0x000000080a000986 */ /* 0x0001e8000c101906 */
[----:B------:R0:W-:Y:S02]  /*12d0*/  @P0 STG.E desc[UR6][R6.64], R13 ;  /* 0x0000000d06000986 */ /* 0x0001e4000c101906 */
.L_x_18:
[----:B------:R-:W-:Y:S05]  /*12e0*/  BSYNC.RECONVERGENT B0 ;  /* 0x0000000000007941 */ /* 0x000fea0003800200 */
.L_x_16:
[----:B------:R-:W-:Y:S01]  /*12f0*/  BAR.SYNC.DEFER_BLOCKING 0x0 ;  /* 0x0000000000007b1d */ /* 0x000fe20000010000 */
[----:B------:R-:W-:-:S05]  /*1300*/  UIADD3 UR5, UPT, UPT, UR5, -0x1, URZ ;  /* 0xffffffff05057890 */ /* 0x000fca000fffe0ff */
[----:B------:R-:W-:Y:S07]  /*1310*/  @P1 BRA `(.L_x_19) ;  /* 0xfffffffc00281947 */ /* 0x000fee000383ffff */
[----:B------:R-:W-:Y:S05]  /*1320*/  EXIT ;  /* 0x000000000000794d */ /* 0x000fea0003800000 */
.L_x_20:
        /* <DEDUP_REMOVED lines=13> */
.L_x_22:


//--------------------- .nv.shared.reserved.0     --------------------------
	.section	.nv.shared.reserved.0,"aw",@nobits
	.weak		__nv_reservedSMEM_offset_0_alias
	.size		__nv_reservedSMEM_offset_0_alias, 0, 64
	.other		__nv_reservedSMEM_offset_0_alias,@"STO_CUDA_RESERVED_SHARED STV_DEFAULT"
__nv_reservedSMEM_offset_0_alias:
	.zero		0
	.zero		64


//--------------------- .nv.constant0._Z16BitonicSortLargePiiii --------------------------
	.section	.nv.constant0._Z16BitonicSortLargePiiii,"a",@progbits
	.sectionflags	@""
	.align	4
.nv.constant0._Z16BitonicSortLargePiiii:
	.zero		916


//--------------------- .nv.constant0._Z11BitonicSortPiii --------------------------
	.section	.nv.constant0._Z11BitonicSortPiii,"a",@progbits
	.sectionflags	@""
	.align	4
.nv.constant0._Z11BitonicSortPiii:
	.zero		912


//--------------------- SYMBOLS --------------------------

	.type		.nv.reservedSmem.offset0,@object
	.size		.nv.reservedSmem.offset0,0x4
